	.target	sm_100a

	.elftype	@"ET_EXEC"


//--------------------- .note.nv.tkinfo           --------------------------
	.section	.note.nv.tkinfo,"",@"SHT_NOTE"
	.sectionflags	@"SHF_NOTE_NV_TKINFO"
	.tkinfo
        /*0018*/ 	.word	0x00000002
        /*0030*/ 	.string	""
        /*0030*/ 	.string	"ptxas"
        /*0030*/ 	.string	"Cuda compilation tools, release 13.0, V13.0.88"
        /*0030*/ 	.string	"Build cuda_13.0.r13.0/compiler.36424714_0"
        /*0030*/ 	.string	"-arch sm_100a -m 64 "



//--------------------- .note.nv.cuinfo           --------------------------
	.section	.note.nv.cuinfo,"",@"SHT_NOTE"
	.sectionflags	@"SHF_NOTE_NV_CUINFO"
        /*0018*/ 	.short	0x0002
        /*001a*/ 	.short	0x0064
        /*001c*/ 	.short	0x0082
	.zero		2


//--------------------- .nv.info                  --------------------------
	.section	.nv.info,"",@"SHT_CUDA_INFO"
	.align	4


	//----- nvinfo : EIATTR_REGCOUNT
	.align		4
        /*0000*/ 	.byte	0x04, 0x2f
        /*0002*/ 	.short	(.L_19 - .L_18)
	.align		4
.L_18:
        /*0004*/ 	.word	index@(_ZN7cutlass13device_kernelINS_4conv6kernel13ConvUniversalINS1_16ConvProblemShapeILNS1_8OperatorE0ELi3EEENS1_10collective14CollectiveConvINS1_47MainloopSm100TmaUmmaWarpSpecializedImplicitGemmILS5_0ELi16ELi3ELi1ELi2EN4cute5tupleIJNSA_1CILi2EEENSC_ILi1EEESE_EEEEENSB_IJNSC_ILi128EEENSC_ILi64EEENSB_IJNSC_ILi32EEEEEEEEENS_10tfloat32_tESM_NSA_8TiledMMAINSA_8MMA_AtomIJNSA_23SM100_MMA_TF32_2x1SM_SSISM_SM_fLi128ELi64ELNSA_4UMMA5MajorE0ELSR_0ELNSQ_7ScaleInE0ELSS_0EEEEEENSA_6LayoutINSB_IJSE_SE_SE_EEENSB_IJNSC_ILi0EEESX_SX_EEEEENSB_IJNSA_10UnderscoreES10_S10_EEEEENS7_6detail27Sm100ImplicitGemmTileTraitsINSA_25SM100_TMA_2SM_LOAD_IM2COLENSA_14ComposedLayoutINSA_7SwizzleILi3ELi4ELi3EEENSA_18smem_ptr_flag_bitsILi32EEENSV_INSB_IJNSC_ILi8EEESJ_EEENSB_IJSJ_SE_EEEEEEEvEENS14_INSA_18SM100_TMA_2SM_LOADES1F_vEEEENS_8epilogue10collective18CollectiveEpilogueINS1K_23Sm100TmaWarpSpecializedILi3ELi2ELi16ELb1ELb0EEEJNSB_IJSI_SI_SK_EEENSB_IJNSV_ISI_SE_EENSV_INSB_IJNSC_ILi16EEESD_EEENSB_IJSE_SJ_EEEEEEEESM_NSB_IJNSB_IJllllEEESE_SX_EEESM_S1X_NS1K_6fusion15FusionCallbacksIS1O_NS1Y_17LinearCombinationISM_fSM_fLNS_15FloatRoundStyleE2EEES1P_S1V_JEEENSA_5SM1004TMEM4LOAD26SM100_TMEM_LOAD_32dp32b16xENSA_20SM90_TMA_LOAD_IM2COLENS16_INS17_ILi2ELi4ELi3EEES1A_NSV_INSB_IJS1B_S1R_EEENSB_IJS1R_SE_EEEEEEENSA_39AutoVectorizingCopyWithAssumedAlignmentILi128EEENSA_21SM90_TMA_STORE_IM2COLES2D_S2F_S2F_EEEvvEEEEvNT_6ParamsE)
        /*0008*/ 	.word	0x00000055


	//----- nvinfo : EIATTR_FRAME_SIZE
	.align		4
.L_19:
        /*000c*/ 	.byte	0x04, 0x11
        /*000e*/ 	.short	(.L_21 - .L_20)
	.align		4
.L_20:
        /*0010*/ 	.word	index@($__internal_2_$__cuda_sm10x_tcgen05_guardrail_trap_unallocated_columns_being_dealloced)
        /*0014*/ 	.word	0x00000008


	//----- nvinfo : EIATTR_FRAME_SIZE
	.align		4
.L_21:
        /*0018*/ 	.byte	0x04, 0x11
        /*001a*/ 	.short	(.L_23 - .L_22)
	.align		4
.L_22:
        /*001c*/ 	.word	index@($__internal_1_$__cuda_sm10x_tcgen05_guardrail_trap_phase_invalid_during_alloc)
        /*0020*/ 	.word	0x00000008


	//----- nvinfo : EIATTR_FRAME_SIZE
	.align		4
.L_23:
        /*0024*/ 	.byte	0x04, 0x11
        /*0026*/ 	.short	(.L_25 - .L_24)
	.align		4
.L_24:
        /*0028*/ 	.word	index@($__internal_0_$__cuda_sm10x_tcgen05_guardrail_trap_col_being_dealloced_not_returned_by_alloc)
        /*002c*/ 	.word	0x00000008


	//----- nvinfo : EIATTR_FRAME_SIZE
	.align		4
.L_25:
        /*0030*/ 	.byte	0x04, 0x11
        /*0032*/ 	.short	(.L_27 - .L_26)
	.align		4
.L_26:
        /*0034*/ 	.word	index@(_ZN7cutlass13device_kernelINS_4conv6kernel13ConvUniversalINS1_16ConvProblemShapeILNS1_8OperatorE0ELi3EEENS1_10collective14CollectiveConvINS1_47MainloopSm100TmaUmmaWarpSpecializedImplicitGemmILS5_0ELi16ELi3ELi1ELi2EN4cute5tupleIJNSA_1CILi2EEENSC_ILi1EEESE_EEEEENSB_IJNSC_ILi128EEENSC_ILi64EEENSB_IJNSC_ILi32EEEEEEEEENS_10tfloat32_tESM_NSA_8TiledMMAINSA_8MMA_AtomIJNSA_23SM100_MMA_TF32_2x1SM_SSISM_SM_fLi128ELi64ELNSA_4UMMA5MajorE0ELSR_0ELNSQ_7ScaleInE0ELSS_0EEEEEENSA_6LayoutINSB_IJSE_SE_SE_EEENSB_IJNSC_ILi0EEESX_SX_EEEEENSB_IJNSA_10UnderscoreES10_S10_EEEEENS7_6detail27Sm100ImplicitGemmTileTraitsINSA_25SM100_TMA_2SM_LOAD_IM2COLENSA_14ComposedLayoutINSA_7SwizzleILi3ELi4ELi3EEENSA_18smem_ptr_flag_bitsILi32EEENSV_INSB_IJNSC_ILi8EEESJ_EEENSB_IJSJ_SE_EEEEEEEvEENS14_INSA_18SM100_TMA_2SM_LOADES1F_vEEEENS_8epilogue10collective18CollectiveEpilogueINS1K_23Sm100TmaWarpSpecializedILi3ELi2ELi16ELb1ELb0EEEJNSB_IJSI_SI_SK_EEENSB_IJNSV_ISI_SE_EENSV_INSB_IJNSC_ILi16EEESD_EEENSB_IJSE_SJ_EEEEEEEESM_NSB_IJNSB_IJllllEEESE_SX_EEESM_S1X_NS1K_6fusion15FusionCallbacksIS1O_NS1Y_17LinearCombinationISM_fSM_fLNS_15FloatRoundStyleE2EEES1P_S1V_JEEENSA_5SM1004TMEM4LOAD26SM100_TMEM_LOAD_32dp32b16xENSA_20SM90_TMA_LOAD_IM2COLENS16_INS17_ILi2ELi4ELi3EEES1A_NSV_INSB_IJS1B_S1R_EEENSB_IJS1R_SE_EEEEEEENSA_39AutoVectorizingCopyWithAssumedAlignmentILi128EEENSA_21SM90_TMA_STORE_IM2COLES2D_S2F_S2F_EEEvvEEEEvNT_6ParamsE)
        /*0038*/ 	.word	0x00000008


	//----- nvinfo : EIATTR_MIN_STACK_SIZE
	.align		4
.L_27:
        /*003c*/ 	.byte	0x04, 0x12
        /*003e*/ 	.short	(.L_29 - .L_28)
	.align		4
.L_28:
        /*0040*/ 	.word	index@(_ZN7cutlass13device_kernelINS_4conv6kernel13ConvUniversalINS1_16ConvProblemShapeILNS1_8OperatorE0ELi3EEENS1_10collective14CollectiveConvINS1_47MainloopSm100TmaUmmaWarpSpecializedImplicitGemmILS5_0ELi16ELi3ELi1ELi2EN4cute5tupleIJNSA_1CILi2EEENSC_ILi1EEESE_EEEEENSB_IJNSC_ILi128EEENSC_ILi64EEENSB_IJNSC_ILi32EEEEEEEEENS_10tfloat32_tESM_NSA_8TiledMMAINSA_8MMA_AtomIJNSA_23SM100_MMA_TF32_2x1SM_SSISM_SM_fLi128ELi64ELNSA_4UMMA5MajorE0ELSR_0ELNSQ_7ScaleInE0ELSS_0EEEEEENSA_6LayoutINSB_IJSE_SE_SE_EEENSB_IJNSC_ILi0EEESX_SX_EEEEENSB_IJNSA_10UnderscoreES10_S10_EEEEENS7_6detail27Sm100ImplicitGemmTileTraitsINSA_25SM100_TMA_2SM_LOAD_IM2COLENSA_14ComposedLayoutINSA_7SwizzleILi3ELi4ELi3EEENSA_18smem_ptr_flag_bitsILi32EEENSV_INSB_IJNSC_ILi8EEESJ_EEENSB_IJSJ_SE_EEEEEEEvEENS14_INSA_18SM100_TMA_2SM_LOADES1F_vEEEENS_8epilogue10collective18CollectiveEpilogueINS1K_23Sm100TmaWarpSpecializedILi3ELi2ELi16ELb1ELb0EEEJNSB_IJSI_SI_SK_EEENSB_IJNSV_ISI_SE_EENSV_INSB_IJNSC_ILi16EEESD_EEENSB_IJSE_SJ_EEEEEEEESM_NSB_IJNSB_IJllllEEESE_SX_EEESM_S1X_NS1K_6fusion15FusionCallbacksIS1O_NS1Y_17LinearCombinationISM_fSM_fLNS_15FloatRoundStyleE2EEES1P_S1V_JEEENSA_5SM1004TMEM4LOAD26SM100_TMEM_LOAD_32dp32b16xENSA_20SM90_TMA_LOAD_IM2COLENS16_INS17_ILi2ELi4ELi3EEES1A_NSV_INSB_IJS1B_S1R_EEENSB_IJS1R_SE_EEEEEEENSA_39AutoVectorizingCopyWithAssumedAlignmentILi128EEENSA_21SM90_TMA_STORE_IM2COLES2D_S2F_S2F_EEEvvEEEEvNT_6ParamsE)
        /*0044*/ 	.word	0x00000008
.L_29:


//--------------------- .nv.compat                --------------------------
	.section	.nv.compat,"",@"SHT_CUDA_COMPAT_INFO"
	.align	4
        /*0000*/ 	.byte	0x02, 0x09, 0x01, 0x00, 0x02, 0x02, 0x02, 0x00, 0x02, 0x05, 0x05, 0x00, 0x03, 0x07, 0x01, 0x01
        /*0010*/ 	.byte	0x02, 0x03, 0x01, 0x00, 0x02, 0x06, 0x01, 0x00, 0x04, 0x0b, 0x08, 0x00, 0x09, 0x00, 0x00, 0x00
        /*0020*/ 	.byte	0x00, 0x00, 0x00, 0x00


//--------------------- .nv.info._ZN7cutlass13device_kernelINS_4conv6kernel13ConvUniversalINS1_16ConvProblemShapeILNS1_8OperatorE0ELi3EEENS1_10collective14CollectiveConvINS1_47MainloopSm100TmaUmmaWarpSpecializedImplicitGemmILS5_0ELi16ELi3ELi1ELi2EN4cute5tupleIJNSA_1CILi2EEENSC_ILi1EEESE_EEEEENSB_IJNSC_ILi128EEENSC_ILi64EEENSB_IJNSC_ILi32EEEEEEEEENS_10tfloat32_tESM_NSA_8TiledMMAINSA_8MMA_AtomIJNSA_23SM100_MMA_TF32_2x1SM_SSISM_SM_fLi128ELi64ELNSA_4UMMA5MajorE0ELSR_0ELNSQ_7ScaleInE0ELSS_0EEEEEENSA_6LayoutINSB_IJSE_SE_SE_EEENSB_IJNSC_ILi0EEESX_SX_EEEEENSB_IJNSA_10UnderscoreES10_S10_EEEEENS7_6detail27Sm100ImplicitGemmTileTraitsINSA_25SM100_TMA_2SM_LOAD_IM2COLENSA_14ComposedLayoutINSA_7SwizzleILi3ELi4ELi3EEENSA_18smem_ptr_flag_bitsILi32EEENSV_INSB_IJNSC_ILi8EEESJ_EEENSB_IJSJ_SE_EEEEEEEvEENS14_INSA_18SM100_TMA_2SM_LOADES1F_vEEEENS_8epilogue10collective18CollectiveEpilogueINS1K_23Sm100TmaWarpSpecializedILi3ELi2ELi16ELb1ELb0EEEJNSB_IJSI_SI_SK_EEENSB_IJNSV_ISI_SE_EENSV_INSB_IJNSC_ILi16EEESD_EEENSB_IJSE_SJ_EEEEEEEESM_NSB_IJNSB_IJllllEEESE_SX_EEESM_S1X_NS1K_6fusion15FusionCallbacksIS1O_NS1Y_17LinearCombinationISM_fSM_fLNS_15FloatRoundStyleE2EEES1P_S1V_JEEENSA_5SM1004TMEM4LOAD26SM100_TMEM_LOAD_32dp32b16xENSA_20SM90_TMA_LOAD_IM2COLENS16_INS17_ILi2ELi4ELi3EEES1A_NSV_INSB_IJS1B_S1R_EEENSB_IJS1R_SE_EEEEEEENSA_39AutoVectorizingCopyWithAssumedAlignmentILi128EEENSA_21SM90_TMA_STORE_IM2COLES2D_S2F_S2F_EEEvvEEEEvNT_6ParamsE --------------------------
	.section	.nv.info._ZN7cutlass13device_kernelINS_4conv6kernel13ConvUniversalINS1_16ConvProblemShapeILNS1_8OperatorE0ELi3EEENS1_10collective14CollectiveConvINS1_47MainloopSm100TmaUmmaWarpSpecializedImplicitGemmILS5_0ELi16ELi3ELi1ELi2EN4cute5tupleIJNSA_1CILi2EEENSC_ILi1EEESE_EEEEENSB_IJNSC_ILi128EEENSC_ILi64EEENSB_IJNSC_ILi32EEEEEEEEENS_10tfloat32_tESM_NSA_8TiledMMAINSA_8MMA_AtomIJNSA_23SM100_MMA_TF32_2x1SM_SSISM_SM_fLi128ELi64ELNSA_4UMMA5MajorE0ELSR_0ELNSQ_7ScaleInE0ELSS_0EEEEEENSA_6LayoutINSB_IJSE_SE_SE_EEENSB_IJNSC_ILi0EEESX_SX_EEEEENSB_IJNSA_10UnderscoreES10_S10_EEEEENS7_6detail27Sm100ImplicitGemmTileTraitsINSA_25SM100_TMA_2SM_LOAD_IM2COLENSA_14ComposedLayoutINSA_7SwizzleILi3ELi4ELi3EEENSA_18smem_ptr_flag_bitsILi32EEENSV_INSB_IJNSC_ILi8EEESJ_EEENSB_IJSJ_SE_EEEEEEEvEENS14_INSA_18SM100_TMA_2SM_LOADES1F_vEEEENS_8epilogue10collective18CollectiveEpilogueINS1K_23Sm100TmaWarpSpecializedILi3ELi2ELi16ELb1ELb0EEEJNSB_IJSI_SI_SK_EEENSB_IJNSV_ISI_SE_EENSV_INSB_IJNSC_ILi16EEESD_EEENSB_IJSE_SJ_EEEEEEEESM_NSB_IJNSB_IJllllEEESE_SX_EEESM_S1X_NS1K_6fusion15FusionCallbacksIS1O_NS1Y_17LinearCombinationISM_fSM_fLNS_15FloatRoundStyleE2EEES1P_S1V_JEEENSA_5SM1004TMEM4LOAD26SM100_TMEM_LOAD_32dp32b16xENSA_20SM90_TMA_LOAD_IM2COLENS16_INS17_ILi2ELi4ELi3EEES1A_NSV_INSB_IJS1B_S1R_EEENSB_IJS1R_SE_EEEEEEENSA_39AutoVectorizingCopyWithAssumedAlignmentILi128EEENSA_21SM90_TMA_STORE_IM2COLES2D_S2F_S2F_EEEvvEEEEvNT_6ParamsE,"",@"SHT_CUDA_INFO"
	.sectionflags	@""
	.align	4


	//----- nvinfo : EIATTR_CUDA_API_VERSION
	.align		4
        /*0000*/ 	.byte	0x04, 0x37
        /*0002*/ 	.short	(.L_31 - .L_30)
.L_30:
        /*0004*/ 	.word	0x00000082


	//----- nvinfo : EIATTR_KPARAM_INFO
	.align		4
.L_31:
        /*0008*/ 	.byte	0x04, 0x17
        /*000a*/ 	.short	(.L_33 - .L_32)
.L_32:
        /*000c*/ 	.word	0x00000000
        /*0010*/ 	.short	0x0000
        /*0012*/ 	.short	0x0000
        /*0014*/ 	.byte	0x00, 0xf0, 0x01, 0x24


	//----- nvinfo : EIATTR_AT_ENTRY_FRAGMENTS
	.align		4
.L_33:
        /*0018*/ 	.byte	0x04, 0x4f
        /*001a*/ 	.short	(.L_35 - .L_34)


	//   ....[0]....
.L_34:
        /*001c*/ 	.word	0x00000007


	//----- nvinfo : EIATTR_RESERVED_SMEM_USED
	.align		4
.L_35:
        /*0020*/ 	.byte	0x01, 0x41
	.zero		2


	//----- nvinfo : EIATTR_SPARSE_MMA_MASK
	.align		4
        /*0024*/ 	.byte	0x03, 0x50
        /*0026*/ 	.short	0x0000


	//----- nvinfo : EIATTR_TCGEN05_2CTA_USED
	.align		4
        /*0028*/ 	.byte	0x01, 0x52
	.zero		2


	//----- nvinfo : EIATTR_MAXREG_COUNT
	.align		4
        /*002c*/ 	.byte	0x03, 0x1b
        /*002e*/ 	.short	0x00ff


	//----- nvinfo : EIATTR_NUM_BARRIERS
	.align		4
        /*0030*/ 	.byte	0x02, 0x4c
        /*0032*/ 	.byte	0x07
	.zero		1


	//----- nvinfo : EIATTR_EXTERNS
	.align		4
        /*0034*/ 	.byte	0x04, 0x0f
        /*0036*/ 	.short	(.L_37 - .L_36)


	//   ....[0]....
	.align		4
.L_36:
        /*0038*/ 	.word	index@(__assertfail)


	//----- nvinfo : EIATTR_MERCURY_ISA_VERSION
	.align		4
.L_37:
        /*003c*/ 	.byte	0x03, 0x5f
        /*003e*/ 	.short	0x0101


	//----- nvinfo : EIATTR_INT_WARP_WIDE_INSTR_OFFSETS
	.align		4
        /*0040*/ 	.byte	0x04, 0x31
        /*0042*/ 	.short	(.L_39 - .L_38)


	//   ....[0]....
.L_38:
        /*0044*/ 	.word	0x00000de0


	//   ....[1]....
        /*0048*/ 	.word	0x00000e90


	//   ....[2]....
        /*004c*/ 	.word	0x00004d40


	//   ....[3]....
        /*0050*/ 	.word	0x00004d60


	//   ....[4]....
        /*0054*/ 	.word	0x00004d90


	//   ....[5]....
        /*0058*/ 	.word	0x00005ab0


	//   ....[6]....
        /*005c*/ 	.word	0x00005c10


	//   ....[7]....
        /*0060*/ 	.word	0x00005c70


	//   ....[8]....
        /*0064*/ 	.word	0x00005e10


	//   ....[9]....
        /*0068*/ 	.word	0x00005ef0


	//   ....[10]....
        /*006c*/ 	.word	0x00005f80


	//----- nvinfo : EIATTR_COOP_GROUP_MASK_REGIDS
	.align		4
.L_39:
        /*0070*/ 	.byte	0x04, 0x29
        /*0072*/ 	.short	(.L_41 - .L_40)


	//   ....[0]....
.L_40:
        /*0074*/ 	.word	0xffffffff


	//   ....[1]....
        /*0078*/ 	.word	0xffffffff


	//   ....[2]....
        /*007c*/ 	.word	0xffffffff


	//   ....[3]....
        /*0080*/ 	.word	0xffffffff


	//   ....[4]....
        /*0084*/ 	.word	0xffffffff


	//   ....[5]....
        /*0088*/ 	.word	0xffffffff


	//   ....[6]....
        /*008c*/ 	.word	0xffffffff


	//   ....[7]....
        /*0090*/ 	.word	0xffffffff


	//   ....[8]....
        /*0094*/ 	.word	0xffffffff


	//   ....[9]....
        /*0098*/ 	.word	0xffffffff


	//   ....[10]....
        /*009c*/ 	.word	0xffffffff


	//   ....[11]....
        /*00a0*/ 	.word	0xffffffff


	//   ....[12]....
        /*00a4*/ 	.word	0xffffffff


	//----- nvinfo : EIATTR_COOP_GROUP_INSTR_OFFSETS
	.align		4
.L_41:
        /*00a8*/ 	.byte	0x04, 0x28
        /*00aa*/ 	.short	(.L_43 - .L_42)


	//   ....[0]....
.L_42:
        /*00ac*/ 	.word	0x000000d0


	//   ....[1]....
        /*00b0*/ 	.word	0x00000540


	//   ....[2]....
        /*00b4*/ 	.word	0x00000890


	//   ....[3]....
        /*00b8*/ 	.word	0x00000a10


	//   ....[4]....
        /*00bc*/ 	.word	0x00000b10


	//   ....[5]....
        /*00c0*/ 	.word	0x00000c60


	//   ....[6]....
        /*00c4*/ 	.word	0x00000f00


	//   ....[7]....
        /*00c8*/ 	.word	0x00002830


	//   ....[8]....
        /*00cc*/ 	.word	0x00003c00


	//   ....[9]....
        /*00d0*/ 	.word	0x000040d0


	//   ....[10]....
        /*00d4*/ 	.word	0x00004100


	//   ....[11]....
        /*00d8*/ 	.word	0x00004c60


	//   ....[12]....
        /*00dc*/ 	.word	0x00004e60


	//----- nvinfo : EIATTR_VRC_CTA_INIT_COUNT
	.align		4
.L_43:
        /*00e0*/ 	.byte	0x02, 0x4a
        /*00e2*/ 	.byte	0x80
	.zero		1


	//----- nvinfo : EIATTR_SYSCALL_OFFSETS
	.align		4
        /*00e4*/ 	.byte	0x04, 0x46
        /*00e6*/ 	.short	(.L_45 - .L_44)


	//   ....[0]....
.L_44:
        /*00e8*/ 	.word	0x00006c40


	//   ....[1]....
        /*00ec*/ 	.word	0x00006d30


	//   ....[2]....
        /*00f0*/ 	.word	0x00007770


	//   ....[3]....
        /*00f4*/ 	.word	0x000081d0


	//----- nvinfo : EIATTR_MBARRIER_INSTR_OFFSETS
	.align		4
.L_45:
        /*00f8*/ 	.byte	0x04, 0x39
        /*00fa*/ 	.short	(.L_47 - .L_46)


	//   ....[0]....
.L_46:
        /*00fc*/ 	.word	0x00000670
        /*0100*/ 	.word	0x000000ff
        /*0104*/ 	.word	0x00000000
        /*0108*/ 	.short	0x0100
        /*010a*/ 	.byte	0x04
	.zero		1


	//   ....[1]....
        /*010c*/ 	.word	0x00000680
        /*0110*/ 	.word	0x000000ff
        /*0114*/ 	.word	0x00000080
        /*0118*/ 	.short	0x0100
        /*011a*/ 	.byte	0x04
	.zero		1


	//   ....[2]....
        /*011c*/ 	.word	0x00000690
        /*0120*/ 	.word	0x000000ff
        /*0124*/ 	.word	0x00000008
        /*0128*/ 	.short	0x0100
        /*012a*/ 	.byte	0x04
	.zero		1


	//   ....[3]....
        /*012c*/ 	.word	0x000006a0
        /*0130*/ 	.word	0x000000ff
        /*0134*/ 	.word	0x00000088
        /*0138*/ 	.short	0x0100
        /*013a*/ 	.byte	0x04
	.zero		1


	//   ....[4]....
        /*013c*/ 	.word	0x000006b0
        /*0140*/ 	.word	0x000000ff
        /*0144*/ 	.word	0x00000010
        /*0148*/ 	.short	0x0100
        /*014a*/ 	.byte	0x04
	.zero		1


	//   ....[5]....
        /*014c*/ 	.word	0x000006c0
        /*0150*/ 	.word	0x000000ff
        /*0154*/ 	.word	0x00000090
        /*0158*/ 	.short	0x0100
        /*015a*/ 	.byte	0x04
	.zero		1


	//   ....[6]....
        /*015c*/ 	.word	0x000006d0
        /*0160*/ 	.word	0x000000ff
        /*0164*/ 	.word	0x00000018
        /*0168*/ 	.short	0x0100
        /*016a*/ 	.byte	0x04
	.zero		1


	//   ....[7]....
        /*016c*/ 	.word	0x000006e0
        /*0170*/ 	.word	0x000000ff
        /*0174*/ 	.word	0x00000098
        /*0178*/ 	.short	0x0100
        /*017a*/ 	.byte	0x04
	.zero		1


	//   ....[8]....
        /*017c*/ 	.word	0x000006f0
        /*0180*/ 	.word	0x000000ff
        /*0184*/ 	.word	0x00000020
        /*0188*/ 	.short	0x0100
        /*018a*/ 	.byte	0x04
	.zero		1


	//   ....[9]....
        /*018c*/ 	.word	0x00000700
        /*0190*/ 	.word	0x000000ff
        /*0194*/ 	.word	0x000000a0
        /*0198*/ 	.short	0x0100
        /*019a*/ 	.byte	0x04
	.zero		1


	//   ....[10]....
        /*019c*/ 	.word	0x00000710
        /*01a0*/ 	.word	0x000000ff
        /*01a4*/ 	.word	0x00000028
        /*01a8*/ 	.short	0x0100
        /*01aa*/ 	.byte	0x04
	.zero		1


	//   ....[11]....
        /*01ac*/ 	.word	0x00000720
        /*01b0*/ 	.word	0x000000ff
        /*01b4*/ 	.word	0x000000a8
        /*01b8*/ 	.short	0x0100
        /*01ba*/ 	.byte	0x04
	.zero		1


	//   ....[12]....
        /*01bc*/ 	.word	0x00000730
        /*01c0*/ 	.word	0x000000ff
        /*01c4*/ 	.word	0x00000030
        /*01c8*/ 	.short	0x0100
        /*01ca*/ 	.byte	0x04
	.zero		1


	//   ....[13]....
        /*01cc*/ 	.word	0x00000740
        /*01d0*/ 	.word	0x000000ff
        /*01d4*/ 	.word	0x000000b0
        /*01d8*/ 	.short	0x0100
        /*01da*/ 	.byte	0x04
	.zero		1


	//   ....[14]....
        /*01dc*/ 	.word	0x00000750
        /*01e0*/ 	.word	0x000000ff
        /*01e4*/ 	.word	0x00000038
        /*01e8*/ 	.short	0x0100
        /*01ea*/ 	.byte	0x04
	.zero		1


	//   ....[15]....
        /*01ec*/ 	.word	0x00000760
        /*01f0*/ 	.word	0x000000ff
        /*01f4*/ 	.word	0x000000b8
        /*01f8*/ 	.short	0x0100
        /*01fa*/ 	.byte	0x04
	.zero		1


	//   ....[16]....
        /*01fc*/ 	.word	0x00000770
        /*0200*/ 	.word	0x000000ff
        /*0204*/ 	.word	0x00000040
        /*0208*/ 	.short	0x0100
        /*020a*/ 	.byte	0x04
	.zero		1


	//   ....[17]....
        /*020c*/ 	.word	0x00000780
        /*0210*/ 	.word	0x000000ff
        /*0214*/ 	.word	0x000000c0
        /*0218*/ 	.short	0x0100
        /*021a*/ 	.byte	0x04
	.zero		1


	//   ....[18]....
        /*021c*/ 	.word	0x00000790
        /*0220*/ 	.word	0x000000ff
        /*0224*/ 	.word	0x00000048
        /*0228*/ 	.short	0x0100
        /*022a*/ 	.byte	0x04
	.zero		1


	//   ....[19]....
        /*022c*/ 	.word	0x000007a0
        /*0230*/ 	.word	0x000000ff
        /*0234*/ 	.word	0x000000c8
        /*0238*/ 	.short	0x0100
        /*023a*/ 	.byte	0x04
	.zero		1


	//   ....[20]....
        /*023c*/ 	.word	0x000007b0
        /*0240*/ 	.word	0x000000ff
        /*0244*/ 	.word	0x00000050
        /*0248*/ 	.short	0x0100
        /*024a*/ 	.byte	0x04
	.zero		1


	//   ....[21]....
        /*024c*/ 	.word	0x000007c0
        /*0250*/ 	.word	0x000000ff
        /*0254*/ 	.word	0x000000d0
        /*0258*/ 	.short	0x0100
        /*025a*/ 	.byte	0x04
	.zero		1


	//   ....[22]....
        /*025c*/ 	.word	0x000007d0
        /*0260*/ 	.word	0x000000ff
        /*0264*/ 	.word	0x00000058
        /*0268*/ 	.short	0x0100
        /*026a*/ 	.byte	0x04
	.zero		1


	//   ....[23]....
        /*026c*/ 	.word	0x000007e0
        /*0270*/ 	.word	0x000000ff
        /*0274*/ 	.word	0x000000d8
        /*0278*/ 	.short	0x0100
        /*027a*/ 	.byte	0x04
	.zero		1


	//   ....[24]....
        /*027c*/ 	.word	0x000007f0
        /*0280*/ 	.word	0x000000ff
        /*0284*/ 	.word	0x00000060
        /*0288*/ 	.short	0x0100
        /*028a*/ 	.byte	0x04
	.zero		1


	//   ....[25]....
        /*028c*/ 	.word	0x00000800
        /*0290*/ 	.word	0x000000ff
        /*0294*/ 	.word	0x000000e0
        /*0298*/ 	.short	0x0100
        /*029a*/ 	.byte	0x04
	.zero		1


	//   ....[26]....
        /*029c*/ 	.word	0x00000810
        /*02a0*/ 	.word	0x000000ff
        /*02a4*/ 	.word	0x00000068
        /*02a8*/ 	.short	0x0100
        /*02aa*/ 	.byte	0x04
	.zero		1


	//   ....[27]....
        /*02ac*/ 	.word	0x00000820
        /*02b0*/ 	.word	0x000000ff
        /*02b4*/ 	.word	0x000000e8
        /*02b8*/ 	.short	0x0100
        /*02ba*/ 	.byte	0x04
	.zero		1


	//   ....[28]....
        /*02bc*/ 	.word	0x00000830
        /*02c0*/ 	.word	0x000000ff
        /*02c4*/ 	.word	0x00000070
        /*02c8*/ 	.short	0x0100
        /*02ca*/ 	.byte	0x04
	.zero		1


	//   ....[29]....
        /*02cc*/ 	.word	0x00000840
        /*02d0*/ 	.word	0x000000ff
        /*02d4*/ 	.word	0x000000f0
        /*02d8*/ 	.short	0x0100
        /*02da*/ 	.byte	0x04
	.zero		1


	//   ....[30]....
        /*02dc*/ 	.word	0x00000850
        /*02e0*/ 	.word	0x000000ff
        /*02e4*/ 	.word	0x00000078
        /*02e8*/ 	.short	0x0100
        /*02ea*/ 	.byte	0x04
	.zero		1


	//   ....[31]....
        /*02ec*/ 	.word	0x00000860
        /*02f0*/ 	.word	0x000000ff
        /*02f4*/ 	.word	0x000000f8
        /*02f8*/ 	.short	0x0100
        /*02fa*/ 	.byte	0x04
	.zero		1


	//   ....[32]....
        /*02fc*/ 	.word	0x000009a0
        /*0300*/ 	.word	0x000000ff
        /*0304*/ 	.word	0x00000100
        /*0308*/ 	.short	0x0100
        /*030a*/ 	.byte	0x04
	.zero		1


	//   ....[33]....
        /*030c*/ 	.word	0x000009b0
        /*0310*/ 	.word	0x000000ff
        /*0314*/ 	.word	0x00000118
        /*0318*/ 	.short	0x0100
        /*031a*/ 	.byte	0x04
	.zero		1


	//   ....[34]....
        /*031c*/ 	.word	0x000009c0
        /*0320*/ 	.word	0x000000ff
        /*0324*/ 	.word	0x00000108
        /*0328*/ 	.short	0x0100
        /*032a*/ 	.byte	0x04
	.zero		1


	//   ....[35]....
        /*032c*/ 	.word	0x000009d0
        /*0330*/ 	.word	0x000000ff
        /*0334*/ 	.word	0x00000120
        /*0338*/ 	.short	0x0100
        /*033a*/ 	.byte	0x04
	.zero		1


	//   ....[36]....
        /*033c*/ 	.word	0x000009e0
        /*0340*/ 	.word	0x000000ff
        /*0344*/ 	.word	0x00000110
        /*0348*/ 	.short	0x0100
        /*034a*/ 	.byte	0x04
	.zero		1


	//   ....[37]....
        /*034c*/ 	.word	0x000009f0
        /*0350*/ 	.word	0x000000ff
        /*0354*/ 	.word	0x00000128
        /*0358*/ 	.short	0x0100
        /*035a*/ 	.byte	0x04
	.zero		1


	//   ....[38]....
        /*035c*/ 	.word	0x00000ae0
        /*0360*/ 	.word	0x000000ff
        /*0364*/ 	.word	0x00000130
        /*0368*/ 	.short	0x0100
        /*036a*/ 	.byte	0x04
	.zero		1


	//   ....[39]....
        /*036c*/ 	.word	0x00000af0
        /*0370*/ 	.word	0x000000ff
        /*0374*/ 	.word	0x00000138
        /*0378*/ 	.short	0x0100
        /*037a*/ 	.byte	0x04
	.zero		1


	//   ....[40]....
        /*037c*/ 	.word	0x00000c30
        /*0380*/ 	.word	0x000000ff
        /*0384*/ 	.word	0x00000140
        /*0388*/ 	.short	0x0100
        /*038a*/ 	.byte	0x06
	.zero		1


	//   ....[41]....
        /*038c*/ 	.word	0x00000c40
        /*0390*/ 	.word	0x000000ff
        /*0394*/ 	.word	0x00000148
        /*0398*/ 	.short	0x0100
        /*039a*/ 	.byte	0x06
	.zero		1


	//   ....[42]....
        /*039c*/ 	.word	0x00000d80
        /*03a0*/ 	.word	0x000000ff
        /*03a4*/ 	.word	0x00000150
        /*03a8*/ 	.short	0x0100
        /*03aa*/ 	.byte	0x04
	.zero		1


	//   ....[43]....
        /*03ac*/ 	.word	0x00000d90
        /*03b0*/ 	.word	0x000000ff
        /*03b4*/ 	.word	0x00000160
        /*03b8*/ 	.short	0x0100
        /*03ba*/ 	.byte	0x04
	.zero		1


	//   ....[44]....
        /*03bc*/ 	.word	0x00000da0
        /*03c0*/ 	.word	0x000000ff
        /*03c4*/ 	.word	0x00000158
        /*03c8*/ 	.short	0x0100
        /*03ca*/ 	.byte	0x04
	.zero		1


	//   ....[45]....
        /*03cc*/ 	.word	0x00000db0
        /*03d0*/ 	.word	0x000000ff
        /*03d4*/ 	.word	0x00000168
        /*03d8*/ 	.short	0x0100
        /*03da*/ 	.byte	0x04
	.zero		1


	//   ....[46]....
        /*03dc*/ 	.word	0x00000eb0
        /*03e0*/ 	.word	0x000000ff
        /*03e4*/ 	.word	0x00000170
        /*03e8*/ 	.short	0x0100
        /*03ea*/ 	.byte	0x06
	.zero		1


	//   ....[47]....
        /*03ec*/ 	.word	0x00001a10
        /*03f0*/ 	.word	0x000000ff
        /*03f4*/ 	.word	0x00000080
        /*03f8*/ 	.short	0x010a
        /*03fa*/ 	.byte	0x04
	.zero		1


	//   ....[48]....
        /*03fc*/ 	.word	0x00001d60
        /*0400*/ 	.word	0x000000ff
        /*0404*/ 	.word	0x00000080
        /*0408*/ 	.short	0x010a
        /*040a*/ 	.byte	0x09
	.zero		1


	//   ....[49]....
        /*040c*/ 	.word	0x00001f10
        /*0410*/ 	.word	0x000000ff
        /*0414*/ 	.word	0x00000080
        /*0418*/ 	.short	0x010a
        /*041a*/ 	.byte	0x08
	.zero		1


	//   ....[50]....
        /*041c*/ 	.word	0x00002140
        /*0420*/ 	.word	0x000000ff
        /*0424*/ 	.word	0x00000138
        /*0428*/ 	.short	0x0101
        /*042a*/ 	.byte	0x1e
	.zero		1


	//   ....[51]....
        /*042c*/ 	.word	0x00002170
        /*0430*/ 	.word	0x000000ff
        /*0434*/ 	.word	0x00000080
        /*0438*/ 	.short	0x010a
        /*043a*/ 	.byte	0x04
	.zero		1


	//   ....[52]....
        /*043c*/ 	.word	0x00002450
        /*0440*/ 	.word	0x000000ff
        /*0444*/ 	.word	0x00000080
        /*0448*/ 	.short	0x010a
        /*044a*/ 	.byte	0x09
	.zero		1


	//   ....[53]....
        /*044c*/ 	.word	0x00002600
        /*0450*/ 	.word	0x000000ff
        /*0454*/ 	.word	0x00000080
        /*0458*/ 	.short	0x010a
        /*045a*/ 	.byte	0x08
	.zero		1


	//   ....[54]....
        /*045c*/ 	.word	0x00002840
        /*0460*/ 	.word	0x000000ff
        /*0464*/ 	.word	0x00000140
        /*0468*/ 	.short	0x010a
        /*046a*/ 	.byte	0x1e
	.zero		1


	//   ....[55]....
        /*046c*/ 	.word	0x00002900
        /*0470*/ 	.word	0x000000ff
        /*0474*/ 	.word	0x00000000
        /*0478*/ 	.short	0x0101
        /*047a*/ 	.byte	0x04
	.zero		1


	//   ....[56]....
        /*047c*/ 	.word	0x00002f00
        /*0480*/ 	.word	0x000000ff
        /*0484*/ 	.word	0x00000000
        /*0488*/ 	.short	0x010a
        /*048a*/ 	.byte	0x04
	.zero		1


	//   ....[57]....
        /*048c*/ 	.word	0x00002fa0
        /*0490*/ 	.word	0x000000ff
        /*0494*/ 	.word	0x00000000
        /*0498*/ 	.short	0x010a
        /*049a*/ 	.byte	0x05
	.zero		1


	//   ....[58]....
        /*049c*/ 	.word	0x00003040
        /*04a0*/ 	.word	0x000000ff
        /*04a4*/ 	.word	0x00000000
        /*04a8*/ 	.short	0x010a
        /*04aa*/ 	.byte	0x05
	.zero		1


	//   ....[59]....
        /*04ac*/ 	.word	0x000030e0
        /*04b0*/ 	.word	0x000000ff
        /*04b4*/ 	.word	0x00000000
        /*04b8*/ 	.short	0x010a
        /*04ba*/ 	.byte	0x05
	.zero		1


	//   ....[60]....
        /*04bc*/ 	.word	0x00003180
        /*04c0*/ 	.word	0x000000ff
        /*04c4*/ 	.word	0x00000000
        /*04c8*/ 	.short	0x010a
        /*04ca*/ 	.byte	0x05
	.zero		1


	//   ....[61]....
        /*04cc*/ 	.word	0x00003220
        /*04d0*/ 	.word	0x000000ff
        /*04d4*/ 	.word	0x00000000
        /*04d8*/ 	.short	0x010a
        /*04da*/ 	.byte	0x05
	.zero		1


	//   ....[62]....
        /*04dc*/ 	.word	0x000032c0
        /*04e0*/ 	.word	0x000000ff
        /*04e4*/ 	.word	0x00000000
        /*04e8*/ 	.short	0x010a
        /*04ea*/ 	.byte	0x05
	.zero		1


	//   ....[63]....
        /*04ec*/ 	.word	0x00003360
        /*04f0*/ 	.word	0x000000ff
        /*04f4*/ 	.word	0x00000000
        /*04f8*/ 	.short	0x010a
        /*04fa*/ 	.byte	0x05
	.zero		1


	//   ....[64]....
        /*04fc*/ 	.word	0x00003400
        /*0500*/ 	.word	0x000000ff
        /*0504*/ 	.word	0x00000000
        /*0508*/ 	.short	0x010a
        /*050a*/ 	.byte	0x05
	.zero		1


	//   ....[65]....
        /*050c*/ 	.word	0x000034a0
        /*0510*/ 	.word	0x000000ff
        /*0514*/ 	.word	0x00000000
        /*0518*/ 	.short	0x010a
        /*051a*/ 	.byte	0x05
	.zero		1


	//   ....[66]....
        /*051c*/ 	.word	0x00003540
        /*0520*/ 	.word	0x000000ff
        /*0524*/ 	.word	0x00000000
        /*0528*/ 	.short	0x010a
        /*052a*/ 	.byte	0x05
	.zero		1


	//   ....[67]....
        /*052c*/ 	.word	0x000035e0
        /*0530*/ 	.word	0x000000ff
        /*0534*/ 	.word	0x00000000
        /*0538*/ 	.short	0x010a
        /*053a*/ 	.byte	0x05
	.zero		1


	//   ....[68]....
        /*053c*/ 	.word	0x00003680
        /*0540*/ 	.word	0x000000ff
        /*0544*/ 	.word	0x00000000
        /*0548*/ 	.short	0x010a
        /*054a*/ 	.byte	0x05
	.zero		1


	//   ....[69]....
        /*054c*/ 	.word	0x00003720
        /*0550*/ 	.word	0x000000ff
        /*0554*/ 	.word	0x00000000
        /*0558*/ 	.short	0x010a
        /*055a*/ 	.byte	0x05
	.zero		1


	//   ....[70]....
        /*055c*/ 	.word	0x000037c0
        /*0560*/ 	.word	0x000000ff
        /*0564*/ 	.word	0x00000000
        /*0568*/ 	.short	0x010a
        /*056a*/ 	.byte	0x05
	.zero		1


	//   ....[71]....
        /*056c*/ 	.word	0x00003870
        /*0570*/ 	.word	0x00000000
        /*0574*/ 	.word	0x00000000
        /*0578*/ 	.short	0x010a
        /*057a*/ 	.byte	0xff
	.zero		1


	//   ....[72]....
        /*057c*/ 	.word	0x000039c0
        /*0580*/ 	.word	0x000000ff
        /*0584*/ 	.word	0x00000148
        /*0588*/ 	.short	0x010a
        /*058a*/ 	.byte	0x04
	.zero		1


	//   ....[73]....
        /*058c*/ 	.word	0x00003a60
        /*0590*/ 	.word	0x000000ff
        /*0594*/ 	.word	0x00000140
        /*0598*/ 	.short	0x010a
        /*059a*/ 	.byte	0x04
	.zero		1


	//   ....[74]....
        /*059c*/ 	.word	0x00003b00
        /*05a0*/ 	.word	0x000000ff
        /*05a4*/ 	.word	0x00000000
        /*05a8*/ 	.short	0x0101
        /*05aa*/ 	.byte	0x05
	.zero		1


	//   ....[75]....
        /*05ac*/ 	.word	0x00003b40
        /*05b0*/ 	.word	0x000000ff
        /*05b4*/ 	.word	0x00000148
        /*05b8*/ 	.short	0x0106
        /*05ba*/ 	.byte	0x04
	.zero		1


	//   ....[76]....
        /*05bc*/ 	.word	0x00003b80
        /*05c0*/ 	.word	0x00000000
        /*05c4*/ 	.word	0x00000148
        /*05c8*/ 	.short	0x010a
        /*05ca*/ 	.byte	0xff
	.zero		1


	//   ....[77]....
        /*05cc*/ 	.word	0x00003dd0
        /*05d0*/ 	.word	0x000000ff
        /*05d4*/ 	.word	0x00000008
        /*05d8*/ 	.short	0x010a
        /*05da*/ 	.byte	0x05
	.zero		1


	//   ....[78]....
        /*05dc*/ 	.word	0x00003df0
        /*05e0*/ 	.word	0x000000ff
        /*05e4*/ 	.word	0x00000008
        /*05e8*/ 	.short	0x010a
        /*05ea*/ 	.byte	0x05
	.zero		1


	//   ....[79]....
        /*05ec*/ 	.word	0x00003f80
        /*05f0*/ 	.word	0x000000ff
        /*05f4*/ 	.word	0x00000008
        /*05f8*/ 	.short	0x010a
        /*05fa*/ 	.byte	0x05
	.zero		1


	//   ....[80]....
        /*05fc*/ 	.word	0x00003fa0
        /*0600*/ 	.word	0x000000ff
        /*0604*/ 	.word	0x00000008
        /*0608*/ 	.short	0x010a
        /*060a*/ 	.byte	0x05
	.zero		1


	//   ....[81]....
        /*060c*/ 	.word	0x00004060
        /*0610*/ 	.word	0x000000ff
        /*0614*/ 	.word	0x00000000
        /*0618*/ 	.short	0x0101
        /*061a*/ 	.byte	0x04
	.zero		1


	//   ....[82]....
        /*061c*/ 	.word	0x00004400
        /*0620*/ 	.word	0x000000ff
        /*0624*/ 	.word	0x00000140
        /*0628*/ 	.short	0x010a
        /*062a*/ 	.byte	0x14
	.zero		1


	//   ....[83]....
        /*062c*/ 	.word	0x000044a0
        /*0630*/ 	.word	0x000000ff
        /*0634*/ 	.word	0x00000000
        /*0638*/ 	.short	0x0101
        /*063a*/ 	.byte	0x22
	.zero		1


	//   ....[84]....
        /*063c*/ 	.word	0x000044e0
        /*0640*/ 	.word	0x000000ff
        /*0644*/ 	.word	0x00000160
        /*0648*/ 	.short	0x010a
        /*064a*/ 	.byte	0x19
	.zero		1


	//   ....[85]....
        /*064c*/ 	.word	0x00004580
        /*0650*/ 	.word	0x000000ff
        /*0654*/ 	.word	0x00000000
        /*0658*/ 	.short	0x010a
        /*065a*/ 	.byte	0x04
	.zero		1


	//   ....[86]....
        /*065c*/ 	.word	0x000045d0
        /*0660*/ 	.word	0x000000ff
        /*0664*/ 	.word	0x00000000
        /*0668*/ 	.short	0x010a
        /*066a*/ 	.byte	0x12
	.zero		1


	//   ....[87]....
        /*066c*/ 	.word	0x00004720
        /*0670*/ 	.word	0x000000ff
        /*0674*/ 	.word	0x00000000
        /*0678*/ 	.short	0x010a
        /*067a*/ 	.byte	0x05
	.zero		1


	//   ....[88]....
        /*067c*/ 	.word	0x00004a50
        /*0680*/ 	.word	0x000000ff
        /*0684*/ 	.word	0x00000000
        /*0688*/ 	.short	0x010a
        /*068a*/ 	.byte	0x04
	.zero		1


	//   ....[89]....
        /*068c*/ 	.word	0x00004af0
        /*0690*/ 	.word	0x00000000
        /*0694*/ 	.word	0x00000000
        /*0698*/ 	.short	0x010a
        /*069a*/ 	.byte	0xff
	.zero		1


	//   ....[90]....
        /*069c*/ 	.word	0x00004b30
        /*06a0*/ 	.word	0x00000000
        /*06a4*/ 	.word	0x00000000
        /*06a8*/ 	.short	0x010a
        /*06aa*/ 	.byte	0xff
	.zero		1


	//   ....[91]....
        /*06ac*/ 	.word	0x00004ba0
        /*06b0*/ 	.word	0x000000ff
        /*06b4*/ 	.word	0x00000000
        /*06b8*/ 	.short	0x0101
        /*06ba*/ 	.byte	0x04
	.zero		1


	//   ....[92]....
        /*06bc*/ 	.word	0x00004be0
        /*06c0*/ 	.word	0x000000ff
        /*06c4*/ 	.word	0x00000170
        /*06c8*/ 	.short	0x010a
        /*06ca*/ 	.byte	0x14
	.zero		1


	//   ....[93]....
        /*06cc*/ 	.word	0x00004c50
        /*06d0*/ 	.word	0x000000ff
        /*06d4*/ 	.word	0x00000000
        /*06d8*/ 	.short	0x0101
        /*06da*/ 	.byte	0x04
	.zero		1


	//   ....[94]....
        /*06dc*/ 	.word	0x00005140
        /*06e0*/ 	.word	0x000000ff
        /*06e4*/ 	.word	0x00000140
        /*06e8*/ 	.short	0x010a
        /*06ea*/ 	.byte	0x1b
	.zero		1


	//   ....[95]....
        /*06ec*/ 	.word	0x000051e0
        /*06f0*/ 	.word	0x000000ff
        /*06f4*/ 	.word	0x00000000
        /*06f8*/ 	.short	0x0101
        /*06fa*/ 	.byte	0x26
	.zero		1


	//   ....[96]....
        /*06fc*/ 	.word	0x00005720
        /*0700*/ 	.word	0x000000ff
        /*0704*/ 	.word	0x00000138
        /*0708*/ 	.short	0x010a
        /*070a*/ 	.byte	0x1b
	.zero		1


	//   ....[97]....
        /*070c*/ 	.word	0x00005910
        /*0710*/ 	.word	0x000000ff
        /*0714*/ 	.word	0x00000118
        /*0718*/ 	.short	0x010a
        /*071a*/ 	.byte	0x11
	.zero		1


	//   ....[98]....
        /*071c*/ 	.word	0x00005cd0
        /*0720*/ 	.word	0x000000ff
        /*0724*/ 	.word	0x00000100
        /*0728*/ 	.short	0x010b
        /*072a*/ 	.byte	0x11
	.zero		1


	//   ....[99]....
        /*072c*/ 	.word	0x00005ce0
        /*0730*/ 	.word	0x000000ff
        /*0734*/ 	.word	0x00000000
        /*0738*/ 	.short	0x0101
        /*073a*/ 	.byte	0x05
	.zero		1


	//   ....[100]....
        /*073c*/ 	.word	0x00005d00
        /*0740*/ 	.word	0x000000ff
        /*0744*/ 	.word	0x00000118
        /*0748*/ 	.short	0x010a
        /*074a*/ 	.byte	0x06
	.zero		1


	//   ....[101]....
        /*074c*/ 	.word	0x00005fa0
        /*0750*/ 	.word	0x000000ff
        /*0754*/ 	.word	0x00000100
        /*0758*/ 	.short	0x010b
        /*075a*/ 	.byte	0x06
	.zero		1


	//   ....[102]....
        /*075c*/ 	.word	0x00005fd0
        /*0760*/ 	.word	0x000000ff
        /*0764*/ 	.word	0x00000000
        /*0768*/ 	.short	0x0101
        /*076a*/ 	.byte	0x04
	.zero		1


	//   ....[103]....
        /*076c*/ 	.word	0x00006020
        /*0770*/ 	.word	0x000000ff
        /*0774*/ 	.word	0x00000000
        /*0778*/ 	.short	0x010a
        /*077a*/ 	.byte	0x04
	.zero		1


	//   ....[104]....
        /*077c*/ 	.word	0x000060b0
        /*0780*/ 	.word	0x000000ff
        /*0784*/ 	.word	0x00000000
        /*0788*/ 	.short	0x010a
        /*078a*/ 	.byte	0x05
	.zero		1


	//   ....[105]....
        /*078c*/ 	.word	0x00006150
        /*0790*/ 	.word	0x00000000
        /*0794*/ 	.word	0x00000000
        /*0798*/ 	.short	0x010a
        /*079a*/ 	.byte	0xff
	.zero		1


	//   ....[106]....
        /*079c*/ 	.word	0x000064e0
        /*07a0*/ 	.word	0x000000ff
        /*07a4*/ 	.word	0x00000140
        /*07a8*/ 	.short	0x010a
        /*07aa*/ 	.byte	0x2e
	.zero		1


	//   ....[107]....
        /*07ac*/ 	.word	0x000065b0
        /*07b0*/ 	.word	0x000000ff
        /*07b4*/ 	.word	0x00000000
        /*07b8*/ 	.short	0x0101
        /*07ba*/ 	.byte	0x04
	.zero		1


	//   ....[108]....
        /*07bc*/ 	.word	0x00007200
        /*07c0*/ 	.word	0x00000000
        /*07c4*/ 	.word	0x00000100
        /*07c8*/ 	.short	0x010a
        /*07ca*/ 	.byte	0xff
	.zero		1


	//   ....[109]....
        /*07cc*/ 	.word	0x00007300
        /*07d0*/ 	.word	0x0000004a
        /*07d4*/ 	.word	0x00000150
        /*07d8*/ 	.short	0x010a
        /*07da*/ 	.byte	0xff
	.zero		1


	//   ....[110]....
        /*07dc*/ 	.word	0x00007520
        /*07e0*/ 	.word	0x00000000
        /*07e4*/ 	.word	0x00000100
        /*07e8*/ 	.short	0x010a
        /*07ea*/ 	.byte	0xff
	.zero		1


	//   ....[111]....
        /*07ec*/ 	.word	0x00007650
        /*07f0*/ 	.word	0x0000004a
        /*07f4*/ 	.word	0x00000150
        /*07f8*/ 	.short	0x010a
        /*07fa*/ 	.byte	0xff
	.zero		1


	//   ....[112]....
        /*07fc*/ 	.word	0x00007f10
        /*0800*/ 	.word	0x00000000
        /*0804*/ 	.word	0x00000000
        /*0808*/ 	.short	0x0101
        /*080a*/ 	.byte	0xff
	.zero		1


	//   ....[113]....
        /*080c*/ 	.word	0x00007f20
        /*0810*/ 	.word	0x00000003
        /*0814*/ 	.word	0x00000100
        /*0818*/ 	.short	0x010a
        /*081a*/ 	.byte	0xff
	.zero		1


	//   ....[114]....
        /*081c*/ 	.word	0x00007ff0
        /*0820*/ 	.word	0x00000003
        /*0824*/ 	.word	0x00000100
        /*0828*/ 	.short	0x010a
        /*082a*/ 	.byte	0xff
	.zero		1


	//   ....[115]....
        /*082c*/ 	.word	0x00008350
        /*0830*/ 	.word	0x0000004d
        /*0834*/ 	.word	0x00000000
        /*0838*/ 	.short	0x0101
        /*083a*/ 	.byte	0xff
	.zero		1


	//   ....[116]....
        /*083c*/ 	.word	0x00008a10
        /*0840*/ 	.word	0x00000002
        /*0844*/ 	.word	0x00000000
        /*0848*/ 	.short	0x0101
        /*084a*/ 	.byte	0xff
	.zero		1


	//   ....[117]....
        /*084c*/ 	.word	0x00008c90
        /*0850*/ 	.word	0x000000ff
        /*0854*/ 	.word	0x00000000
        /*0858*/ 	.short	0x0101
        /*085a*/ 	.byte	0x04
	.zero		1


	//   ....[118]....
        /*085c*/ 	.word	0x00008cc0
        /*0860*/ 	.word	0x00000000
        /*0864*/ 	.word	0x00000080
        /*0868*/ 	.short	0x010a
        /*086a*/ 	.byte	0xff
	.zero		1


	//   ....[119]....
        /*086c*/ 	.word	0x00008d20
        /*0870*/ 	.word	0x00000000
        /*0874*/ 	.word	0x00000080
        /*0878*/ 	.short	0x010a
        /*087a*/ 	.byte	0xff
	.zero		1


	//   ....[120]....
        /*087c*/ 	.word	0x00008d80
        /*0880*/ 	.word	0x00000000
        /*0884*/ 	.word	0x00000140
        /*0888*/ 	.short	0x010a
        /*088a*/ 	.byte	0xff
	.zero		1


	//   ....[121]....
        /*088c*/ 	.word	0x00008de0
        /*0890*/ 	.word	0x00000000
        /*0894*/ 	.word	0x00000000
        /*0898*/ 	.short	0x010a
        /*089a*/ 	.byte	0xff
	.zero		1


	//   ....[122]....
        /*089c*/ 	.word	0x00008e40
        /*08a0*/ 	.word	0x00000000
        /*08a4*/ 	.word	0x00000000
        /*08a8*/ 	.short	0x010a
        /*08aa*/ 	.byte	0xff
	.zero		1


	//   ....[123]....
        /*08ac*/ 	.word	0x00008ea0
        /*08b0*/ 	.word	0x00000000
        /*08b4*/ 	.word	0x00000000
        /*08b8*/ 	.short	0x010a
        /*08ba*/ 	.byte	0xff
	.zero		1


	//   ....[124]....
        /*08bc*/ 	.word	0x00008f00
        /*08c0*/ 	.word	0x00000000
        /*08c4*/ 	.word	0x00000000
        /*08c8*/ 	.short	0x010a
        /*08ca*/ 	.byte	0xff
	.zero		1


	//   ....[125]....
        /*08cc*/ 	.word	0x00008f60
        /*08d0*/ 	.word	0x00000000
        /*08d4*/ 	.word	0x00000000
        /*08d8*/ 	.short	0x010a
        /*08da*/ 	.byte	0xff
	.zero		1


	//   ....[126]....
        /*08dc*/ 	.word	0x00008fc0
        /*08e0*/ 	.word	0x00000000
        /*08e4*/ 	.word	0x00000000
        /*08e8*/ 	.short	0x010a
        /*08ea*/ 	.byte	0xff
	.zero		1


	//   ....[127]....
        /*08ec*/ 	.word	0x00009020
        /*08f0*/ 	.word	0x00000000
        /*08f4*/ 	.word	0x00000000
        /*08f8*/ 	.short	0x010a
        /*08fa*/ 	.byte	0xff
	.zero		1


	//   ....[128]....
        /*08fc*/ 	.word	0x00009080
        /*0900*/ 	.word	0x00000000
        /*0904*/ 	.word	0x00000000
        /*0908*/ 	.short	0x010a
        /*090a*/ 	.byte	0xff
	.zero		1


	//   ....[129]....
        /*090c*/ 	.word	0x000090e0
        /*0910*/ 	.word	0x00000000
        /*0914*/ 	.word	0x00000000
        /*0918*/ 	.short	0x010a
        /*091a*/ 	.byte	0xff
	.zero		1


	//   ....[130]....
        /*091c*/ 	.word	0x00009140
        /*0920*/ 	.word	0x00000000
        /*0924*/ 	.word	0x00000000
        /*0928*/ 	.short	0x010a
        /*092a*/ 	.byte	0xff
	.zero		1


	//   ....[131]....
        /*092c*/ 	.word	0x000091a0
        /*0930*/ 	.word	0x00000000
        /*0934*/ 	.word	0x00000000
        /*0938*/ 	.short	0x010a
        /*093a*/ 	.byte	0xff
	.zero		1


	//   ....[132]....
        /*093c*/ 	.word	0x00009200
        /*0940*/ 	.word	0x00000000
        /*0944*/ 	.word	0x00000000
        /*0948*/ 	.short	0x010a
        /*094a*/ 	.byte	0xff
	.zero		1


	//   ....[133]....
        /*094c*/ 	.word	0x00009260
        /*0950*/ 	.word	0x00000000
        /*0954*/ 	.word	0x00000000
        /*0958*/ 	.short	0x010a
        /*095a*/ 	.byte	0xff
	.zero		1


	//   ....[134]....
        /*095c*/ 	.word	0x000092c0
        /*0960*/ 	.word	0x00000000
        /*0964*/ 	.word	0x00000000
        /*0968*/ 	.short	0x010a
        /*096a*/ 	.byte	0xff
	.zero		1


	//   ....[135]....
        /*096c*/ 	.word	0x00009320
        /*0970*/ 	.word	0x00000000
        /*0974*/ 	.word	0x00000000
        /*0978*/ 	.short	0x010a
        /*097a*/ 	.byte	0xff
	.zero		1


	//   ....[136]....
        /*097c*/ 	.word	0x00009380
        /*0980*/ 	.word	0x00000004
        /*0984*/ 	.word	0x00000148
        /*0988*/ 	.short	0x010a
        /*098a*/ 	.byte	0xff
	.zero		1


	//   ....[137]....
        /*098c*/ 	.word	0x000093e0
        /*0990*/ 	.word	0x00000004
        /*0994*/ 	.word	0x00000140
        /*0998*/ 	.short	0x010a
        /*099a*/ 	.byte	0xff
	.zero		1


	//   ....[138]....
        /*099c*/ 	.word	0x00009440
        /*09a0*/ 	.word	0x00000005
        /*09a4*/ 	.word	0x00000008
        /*09a8*/ 	.short	0x010a
        /*09aa*/ 	.byte	0xff
	.zero		1


	//   ....[139]....
        /*09ac*/ 	.word	0x00009530
        /*09b0*/ 	.word	0x00000003
        /*09b4*/ 	.word	0x00000008
        /*09b8*/ 	.short	0x010a
        /*09ba*/ 	.byte	0xff
	.zero		1


	//   ....[140]....
        /*09bc*/ 	.word	0x00009590
        /*09c0*/ 	.word	0x00000004
        /*09c4*/ 	.word	0x00000140
        /*09c8*/ 	.short	0x010a
        /*09ca*/ 	.byte	0xff
	.zero		1


	//   ....[141]....
        /*09cc*/ 	.word	0x000095f0
        /*09d0*/ 	.word	0x00000004
        /*09d4*/ 	.word	0x00000160
        /*09d8*/ 	.short	0x010a
        /*09da*/ 	.byte	0xff
	.zero		1


	//   ....[142]....
        /*09dc*/ 	.word	0x00009650
        /*09e0*/ 	.word	0x00000004
        /*09e4*/ 	.word	0x00000000
        /*09e8*/ 	.short	0x010a
        /*09ea*/ 	.byte	0xff
	.zero		1


	//   ....[143]....
        /*09ec*/ 	.word	0x000096b0
        /*09f0*/ 	.word	0x00000000
        /*09f4*/ 	.word	0x00000000
        /*09f8*/ 	.short	0x010a
        /*09fa*/ 	.byte	0xff
	.zero		1


	//   ....[144]....
        /*09fc*/ 	.word	0x00009710
        /*0a00*/ 	.word	0x00000000
        /*0a04*/ 	.word	0x00000170
        /*0a08*/ 	.short	0x010a
        /*0a0a*/ 	.byte	0xff
	.zero		1


	//   ....[145]....
        /*0a0c*/ 	.word	0x00009770
        /*0a10*/ 	.word	0x00000000
        /*0a14*/ 	.word	0x00000140
        /*0a18*/ 	.short	0x010a
        /*0a1a*/ 	.byte	0xff
	.zero		1


	//   ....[146]....
        /*0a1c*/ 	.word	0x000097d0
        /*0a20*/ 	.word	0x00000000
        /*0a24*/ 	.word	0x00000138
        /*0a28*/ 	.short	0x010a
        /*0a2a*/ 	.byte	0xff
	.zero		1


	//   ....[147]....
        /*0a2c*/ 	.word	0x00009830
        /*0a30*/ 	.word	0x00000002
        /*0a34*/ 	.word	0x00000118
        /*0a38*/ 	.short	0x010a
        /*0a3a*/ 	.byte	0xff
	.zero		1


	//   ....[148]....
        /*0a3c*/ 	.word	0x00009890
        /*0a40*/ 	.word	0x00000000
        /*0a44*/ 	.word	0x00000118
        /*0a48*/ 	.short	0x010a
        /*0a4a*/ 	.byte	0xff
	.zero		1


	//   ....[149]....
        /*0a4c*/ 	.word	0x000098f0
        /*0a50*/ 	.word	0x00000000
        /*0a54*/ 	.word	0x00000000
        /*0a58*/ 	.short	0x010a
        /*0a5a*/ 	.byte	0xff
	.zero		1


	//   ....[150]....
        /*0a5c*/ 	.word	0x00009950
        /*0a60*/ 	.word	0x00000000
        /*0a64*/ 	.word	0x00000000
        /*0a68*/ 	.short	0x010a
        /*0a6a*/ 	.byte	0xff
	.zero		1


	//   ....[151]....
        /*0a6c*/ 	.word	0x000099b0
        /*0a70*/ 	.word	0x00000000
        /*0a74*/ 	.word	0x00000140
        /*0a78*/ 	.short	0x010a
        /*0a7a*/ 	.byte	0xff
	.zero		1


	//   ....[152]....
        /*0a7c*/ 	.word	0x00009a00
        /*0a80*/ 	.word	0x00000000
        /*0a84*/ 	.word	0x00000100
        /*0a88*/ 	.short	0x010a
        /*0a8a*/ 	.byte	0xff
	.zero		1


	//   ....[153]....
        /*0a8c*/ 	.word	0x00009a50
        /*0a90*/ 	.word	0x0000004a
        /*0a94*/ 	.word	0x00000150
        /*0a98*/ 	.short	0x010a
        /*0a9a*/ 	.byte	0xff
	.zero		1


	//   ....[154]....
        /*0a9c*/ 	.word	0x00009aa0
        /*0aa0*/ 	.word	0x00000003
        /*0aa4*/ 	.word	0x00000100
        /*0aa8*/ 	.short	0x010a
        /*0aaa*/ 	.byte	0xff
	.zero		1


	//----- nvinfo : EIATTR_NUM_MBARRIERS
	.align		4
.L_47:
        /*0aac*/ 	.byte	0x03, 0x38
        /*0aae*/ 	.short	0x002f


	//----- nvinfo : EIATTR_EXIT_INSTR_OFFSETS
	.align		4
        /*0ab0*/ 	.byte	0x04, 0x1c
        /*0ab2*/ 	.short	(.L_49 - .L_48)


	//   ....[0]....
.L_48:
        /*0ab4*/ 	.word	0x000038a0


	//   ....[1]....
        /*0ab8*/ 	.word	0x00003b50


	//   ....[2]....
        /*0abc*/ 	.word	0x00003bb0


	//   ....[3]....
        /*0ac0*/ 	.word	0x00004e70


	//   ....[4]....
        /*0ac4*/ 	.word	0x00006180


	//   ....[5]....
        /*0ac8*/ 	.word	0x000061c0


	//   ....[6]....
        /*0acc*/ 	.word	0x00008b70


	//   ....[7]....
        /*0ad0*/ 	.word	0x00008bf0


	//   ....[8]....
        /*0ad4*/ 	.word	0x00008c20


	//   ....[9]....
        /*0ad8*/ 	.word	0x00008ca0


	//----- nvinfo : EIATTR_MAX_THREADS
	.align		4
.L_49:
        /*0adc*/ 	.byte	0x04, 0x05
        /*0ade*/ 	.short	(.L_51 - .L_50)
.L_50:
        /*0ae0*/ 	.word	0x00000100
        /*0ae4*/ 	.word	0x00000001
        /*0ae8*/ 	.word	0x00000001


	//----- nvinfo : EIATTR_CRS_STACK_SIZE
	.align		4
.L_51:
        /*0aec*/ 	.byte	0x04, 0x1e
        /*0aee*/ 	.short	(.L_53 - .L_52)
.L_52:
        /*0af0*/ 	.word	0x00000000


	//----- nvinfo : EIATTR_CBANK_PARAM_SIZE
	.align		4
.L_53:
        /*0af4*/ 	.byte	0x03, 0x19
        /*0af6*/ 	.short	0x0900


	//----- nvinfo : EIATTR_PARAM_CBANK
	.align		4
        /*0af8*/ 	.byte	0x04, 0x0a
        /*0afa*/ 	.short	(.L_55 - .L_54)
	.align		4
.L_54:
        /*0afc*/ 	.word	index@(.nv.constant0._ZN7cutlass13device_kernelINS_4conv6kernel13ConvUniversalINS1_16ConvProblemShapeILNS1_8OperatorE0ELi3EEENS1_10collective14CollectiveConvINS1_47MainloopSm100TmaUmmaWarpSpecializedImplicitGemmILS5_0ELi16ELi3ELi1ELi2EN4cute5tupleIJNSA_1CILi2EEENSC_ILi1EEESE_EEEEENSB_IJNSC_ILi128EEENSC_ILi64EEENSB_IJNSC_ILi32EEEEEEEEENS_10tfloat32_tESM_NSA_8TiledMMAINSA_8MMA_AtomIJNSA_23SM100_MMA_TF32_2x1SM_SSISM_SM_fLi128ELi64ELNSA_4UMMA5MajorE0ELSR_0ELNSQ_7ScaleInE0ELSS_0EEEEEENSA_6LayoutINSB_IJSE_SE_SE_EEENSB_IJNSC_ILi0EEESX_SX_EEEEENSB_IJNSA_10UnderscoreES10_S10_EEEEENS7_6detail27Sm100ImplicitGemmTileTraitsINSA_25SM100_TMA_2SM_LOAD_IM2COLENSA_14ComposedLayoutINSA_7SwizzleILi3ELi4ELi3EEENSA_18smem_ptr_flag_bitsILi32EEENSV_INSB_IJNSC_ILi8EEESJ_EEENSB_IJSJ_SE_EEEEEEEvEENS14_INSA_18SM100_TMA_2SM_LOADES1F_vEEEENS_8epilogue10collective18CollectiveEpilogueINS1K_23Sm100TmaWarpSpecializedILi3ELi2ELi16ELb1ELb0EEEJNSB_IJSI_SI_SK_EEENSB_IJNSV_ISI_SE_EENSV_INSB_IJNSC_ILi16EEESD_EEENSB_IJSE_SJ_EEEEEEEESM_NSB_IJNSB_IJllllEEESE_SX_EEESM_S1X_NS1K_6fusion15FusionCallbacksIS1O_NS1Y_17LinearCombinationISM_fSM_fLNS_15FloatRoundStyleE2EEES1P_S1V_JEEENSA_5SM1004TMEM4LOAD26SM100_TMEM_LOAD_32dp32b16xENSA_20SM90_TMA_LOAD_IM2COLENS16_INS17_ILi2ELi4ELi3EEES1A_NSV_INSB_IJS1B_S1R_EEENSB_IJS1R_SE_EEEEEEENSA_39AutoVectorizingCopyWithAssumedAlignmentILi128EEENSA_21SM90_TMA_STORE_IM2COLES2D_S2F_S2F_EEEvvEEEEvNT_6ParamsE)
        /*0b00*/ 	.short	0x0380
        /*0b02*/ 	.short	0x0900


	//----- nvinfo : EIATTR_SW_WAR
	.align		4
.L_55:
        /*0b04*/ 	.byte	0x04, 0x36
        /*0b06*/ 	.short	(.L_57 - .L_56)
.L_56:
        /*0b08*/ 	.word	0x00000008
.L_57:


//--------------------- .nv.callgraph             --------------------------
	.section	.nv.callgraph,"",@"SHT_CUDA_CALLGRAPH"
	.align	4
	.sectionentsize	8
	.align		4
        /*0000*/ 	.word	0x00000000
	.align		4
        /*0004*/ 	.word	0xffffffff
	.align		4
        /*0008*/ 	.word	index@(_ZN7cutlass13device_kernelINS_4conv6kernel13ConvUniversalINS1_16ConvProblemShapeILNS1_8OperatorE0ELi3EEENS1_10collective14CollectiveConvINS1_47MainloopSm100TmaUmmaWarpSpecializedImplicitGemmILS5_0ELi16ELi3ELi1ELi2EN4cute5tupleIJNSA_1CILi2EEENSC_ILi1EEESE_EEEEENSB_IJNSC_ILi128EEENSC_ILi64EEENSB_IJNSC_ILi32EEEEEEEEENS_10tfloat32_tESM_NSA_8TiledMMAINSA_8MMA_AtomIJNSA_23SM100_MMA_TF32_2x1SM_SSISM_SM_fLi128ELi64ELNSA_4UMMA5MajorE0ELSR_0ELNSQ_7ScaleInE0ELSS_0EEEEEENSA_6LayoutINSB_IJSE_SE_SE_EEENSB_IJNSC_ILi0EEESX_SX_EEEEENSB_IJNSA_10UnderscoreES10_S10_EEEEENS7_6detail27Sm100ImplicitGemmTileTraitsINSA_25SM100_TMA_2SM_LOAD_IM2COLENSA_14ComposedLayoutINSA_7SwizzleILi3ELi4ELi3EEENSA_18smem_ptr_flag_bitsILi32EEENSV_INSB_IJNSC_ILi8EEESJ_EEENSB_IJSJ_SE_EEEEEEEvEENS14_INSA_18SM100_TMA_2SM_LOADES1F_vEEEENS_8epilogue10collective18CollectiveEpilogueINS1K_23Sm100TmaWarpSpecializedILi3ELi2ELi16ELb1ELb0EEEJNSB_IJSI_SI_SK_EEENSB_IJNSV_ISI_SE_EENSV_INSB_IJNSC_ILi16EEESD_EEENSB_IJSE_SJ_EEEEEEEESM_NSB_IJNSB_IJllllEEESE_SX_EEESM_S1X_NS1K_6fusion15FusionCallbacksIS1O_NS1Y_17LinearCombinationISM_fSM_fLNS_15FloatRoundStyleE2EEES1P_S1V_JEEENSA_5SM1004TMEM4LOAD26SM100_TMEM_LOAD_32dp32b16xENSA_20SM90_TMA_LOAD_IM2COLENS16_INS17_ILi2ELi4ELi3EEES1A_NSV_INSB_IJS1B_S1R_EEENSB_IJS1R_SE_EEEEEEENSA_39AutoVectorizingCopyWithAssumedAlignmentILi128EEENSA_21SM90_TMA_STORE_IM2COLES2D_S2F_S2F_EEEvvEEEEvNT_6ParamsE)
	.align		4
        /*000c*/ 	.word	index@(__assertfail)
	.align		4
        /*0010*/ 	.word	0x00000000
	.align		4
        /*0014*/ 	.word	0xfffffffe
	.align		4
        /*0018*/ 	.word	0x00000000
	.align		4
        /*001c*/ 	.word	0xfffffffd
	.align		4
        /*0020*/ 	.word	0x00000000
	.align		4
        /*0024*/ 	.word	0xfffffffc


//--------------------- .nv.constant4             --------------------------
	.section	.nv.constant4,"a",@progbits
	.align	8
	.align		8
.nv.constant4:
        /*0000*/ 	.dword	__assertfail
	.align		8
        /*0008*/ 	.dword	__unnamed_1
	.align		8
        /*0010*/ 	.dword	__unnamed_2
	.align		8
        /*0018*/ 	.dword	_ZN39_INTERNAL_e4e3ab68_4_k_cu_5e84f634_29504cuda3std3__45__cpo5beginE
	.align		8
        /*0020*/ 	.dword	_ZN39_INTERNAL_e4e3ab68_4_k_cu_5e84f634_29504cuda3std3__45__cpo3endE
	.align		8
        /*0028*/ 	.dword	_ZN39_INTERNAL_e4e3ab68_4_k_cu_5e84f634_29504cuda3std3__45__cpo6cbeginE
	.align		8
        /*0030*/ 	.dword	_ZN39_INTERNAL_e4e3ab68_4_k_cu_5e84f634_29504cuda3std3__45__cpo4cendE
	.align		8
        /*0038*/ 	.dword	_ZN39_INTERNAL_e4e3ab68_4_k_cu_5e84f634_29504cuda3std3__441_GLOBAL__N__e4e3ab68_4_k_cu_5e84f634_29506ignoreE
	.align		8
        /*0040*/ 	.dword	_ZN39_INTERNAL_e4e3ab68_4_k_cu_5e84f634_29504cuda3std3__419piecewise_constructE
	.align		8
        /*0048*/ 	.dword	_ZN39_INTERNAL_e4e3ab68_4_k_cu_5e84f634_29504cuda3std3__48in_placeE
	.align		8
        /*0050*/ 	.dword	_ZN39_INTERNAL_e4e3ab68_4_k_cu_5e84f634_29504cuda3std6ranges3__45__cpo4swapE
	.align		8
        /*0058*/ 	.dword	_ZN39_INTERNAL_e4e3ab68_4_k_cu_5e84f634_29504cuda3std6ranges3__45__cpo9iter_moveE
	.align		8
        /*0060*/ 	.dword	_ZN39_INTERNAL_e4e3ab68_4_k_cu_5e84f634_29504cute7productE
	.align		8
        /*0068*/ 	.dword	_ZN39_INTERNAL_e4e3ab68_4_k_cu_5e84f634_29504cute1_E
	.align		8
        /*0070*/ 	.dword	$str$27
	.align		8
        /*0078*/ 	.dword	$str$28
	.align		8
        /*0080*/ 	.dword	$str$29
	.align		8
        /*0088*/ 	.dword	$str$30


//--------------------- .text._ZN7cutlass13device_kernelINS_4conv6kernel13ConvUniversalINS1_16ConvProblemShapeILNS1_8OperatorE0ELi3EEENS1_10collective14CollectiveConvINS1_47MainloopSm100TmaUmmaWarpSpecializedImplicitGemmILS5_0ELi16ELi3ELi1ELi2EN4cute5tupleIJNSA_1CILi2EEENSC_ILi1EEESE_EEEEENSB_IJNSC_ILi128EEENSC_ILi64EEENSB_IJNSC_ILi32EEEEEEEEENS_10tfloat32_tESM_NSA_8TiledMMAINSA_8MMA_AtomIJNSA_23SM100_MMA_TF32_2x1SM_SSISM_SM_fLi128ELi64ELNSA_4UMMA5MajorE0ELSR_0ELNSQ_7ScaleInE0ELSS_0EEEEEENSA_6LayoutINSB_IJSE_SE_SE_EEENSB_IJNSC_ILi0EEESX_SX_EEEEENSB_IJNSA_10UnderscoreES10_S10_EEEEENS7_6detail27Sm100ImplicitGemmTileTraitsINSA_25SM100_TMA_2SM_LOAD_IM2COLENSA_14ComposedLayoutINSA_7SwizzleILi3ELi4ELi3EEENSA_18smem_ptr_flag_bitsILi32EEENSV_INSB_IJNSC_ILi8EEESJ_EEENSB_IJSJ_SE_EEEEEEEvEENS14_INSA_18SM100_TMA_2SM_LOADES1F_vEEEENS_8epilogue10collective18CollectiveEpilogueINS1K_23Sm100TmaWarpSpecializedILi3ELi2ELi16ELb1ELb0EEEJNSB_IJSI_SI_SK_EEENSB_IJNSV_ISI_SE_EENSV_INSB_IJNSC_ILi16EEESD_EEENSB_IJSE_SJ_EEEEEEEESM_NSB_IJNSB_IJllllEEESE_SX_EEESM_S1X_NS1K_6fusion15FusionCallbacksIS1O_NS1Y_17LinearCombinationISM_fSM_fLNS_15FloatRoundStyleE2EEES1P_S1V_JEEENSA_5SM1004TMEM4LOAD26SM100_TMEM_LOAD_32dp32b16xENSA_20SM90_TMA_LOAD_IM2COLENS16_INS17_ILi2ELi4ELi3EEES1A_NSV_INSB_IJS1B_S1R_EEENSB_IJS1R_SE_EEEEEEENSA_39AutoVectorizingCopyWithAssumedAlignmentILi128EEENSA_21SM90_TMA_STORE_IM2COLES2D_S2F_S2F_EEEvvEEEEvNT_6ParamsE --------------------------
	.section	.text._ZN7cutlass13device_kernelINS_4conv6kernel13ConvUniversalINS1_16ConvProblemShapeILNS1_8OperatorE0ELi3EEENS1_10collective14CollectiveConvINS1_47MainloopSm100TmaUmmaWarpSpecializedImplicitGemmILS5_0ELi16ELi3ELi1ELi2EN4cute5tupleIJNSA_1CILi2EEENSC_ILi1EEESE_EEEEENSB_IJNSC_ILi128EEENSC_ILi64EEENSB_IJNSC_ILi32EEEEEEEEENS_10tfloat32_tESM_NSA_8TiledMMAINSA_8MMA_AtomIJNSA_23SM100_MMA_TF32_2x1SM_SSISM_SM_fLi128ELi64ELNSA_4UMMA5MajorE0ELSR_0ELNSQ_7ScaleInE0ELSS_0EEEEEENSA_6LayoutINSB_IJSE_SE_SE_EEENSB_IJNSC_ILi0EEESX_SX_EEEEENSB_IJNSA_10UnderscoreES10_S10_EEEEENS7_6detail27Sm100ImplicitGemmTileTraitsINSA_25SM100_TMA_2SM_LOAD_IM2COLENSA_14ComposedLayoutINSA_7SwizzleILi3ELi4ELi3EEENSA_18smem_ptr_flag_bitsILi32EEENSV_INSB_IJNSC_ILi8EEESJ_EEENSB_IJSJ_SE_EEEEEEEvEENS14_INSA_18SM100_TMA_2SM_LOADES1F_vEEEENS_8epilogue10collective18CollectiveEpilogueINS1K_23Sm100TmaWarpSpecializedILi3ELi2ELi16ELb1ELb0EEEJNSB_IJSI_SI_SK_EEENSB_IJNSV_ISI_SE_EENSV_INSB_IJNSC_ILi16EEESD_EEENSB_IJSE_SJ_EEEEEEEESM_NSB_IJNSB_IJllllEEESE_SX_EEESM_S1X_NS1K_6fusion15FusionCallbacksIS1O_NS1Y_17LinearCombinationISM_fSM_fLNS_15FloatRoundStyleE2EEES1P_S1V_JEEENSA_5SM1004TMEM4LOAD26SM100_TMEM_LOAD_32dp32b16xENSA_20SM90_TMA_LOAD_IM2COLENS16_INS17_ILi2ELi4ELi3EEES1A_NSV_INSB_IJS1B_S1R_EEENSB_IJS1R_SE_EEEEEEENSA_39AutoVectorizingCopyWithAssumedAlignmentILi128EEENSA_21SM90_TMA_STORE_IM2COLES2D_S2F_S2F_EEEvvEEEEvNT_6ParamsE,"ax",@progbits
	.align	128
.text._ZN7cutlass13device_kernelINS_4conv6kernel13ConvUniversalINS1_16ConvProblemShapeILNS1_8OperatorE0ELi3EEENS1_10collective14CollectiveConvINS1_47MainloopSm100TmaUmmaWarpSpecializedImplicitGemmILS5_0ELi16ELi3ELi1ELi2EN4cute5tupleIJNSA_1CILi2EEENSC_ILi1EEESE_EEEEENSB_IJNSC_ILi128EEENSC_ILi64EEENSB_IJNSC_ILi32EEEEEEEEENS_10tfloat32_tESM_NSA_8TiledMMAINSA_8MMA_AtomIJNSA_23SM100_MMA_TF32_2x1SM_SSISM_SM_fLi128ELi64ELNSA_4UMMA5MajorE0ELSR_0ELNSQ_7ScaleInE0ELSS_0EEEEEENSA_6LayoutINSB_IJSE_SE_SE_EEENSB_IJNSC_ILi0EEESX_SX_EEEEENSB_IJNSA_10UnderscoreES10_S10_EEEEENS7_6detail27Sm100ImplicitGemmTileTraitsINSA_25SM100_TMA_2SM_LOAD_IM2COLENSA_14ComposedLayoutINSA_7SwizzleILi3ELi4ELi3EEENSA_18smem_ptr_flag_bitsILi32EEENSV_INSB_IJNSC_ILi8EEESJ_EEENSB_IJSJ_SE_EEEEEEEvEENS14_INSA_18SM100_TMA_2SM_LOADES1F_vEEEENS_8epilogue10collective18CollectiveEpilogueINS1K_23Sm100TmaWarpSpecializedILi3ELi2ELi16ELb1ELb0EEEJNSB_IJSI_SI_SK_EEENSB_IJNSV_ISI_SE_EENSV_INSB_IJNSC_ILi16EEESD_EEENSB_IJSE_SJ_EEEEEEEESM_NSB_IJNSB_IJllllEEESE_SX_EEESM_S1X_NS1K_6fusion15FusionCallbacksIS1O_NS1Y_17LinearCombinationISM_fSM_fLNS_15FloatRoundStyleE2EEES1P_S1V_JEEENSA_5SM1004TMEM4LOAD26SM100_TMEM_LOAD_32dp32b16xENSA_20SM90_TMA_LOAD_IM2COLENS16_INS17_ILi2ELi4ELi3EEES1A_NSV_INSB_IJS1B_S1R_EEENSB_IJS1R_SE_EEEEEEENSA_39AutoVectorizingCopyWithAssumedAlignmentILi128EEENSA_21SM90_TMA_STORE_IM2COLES2D_S2F_S2F_EEEvvEEEEvNT_6ParamsE:
        .type           _ZN7cutlass13device_kernelINS_4conv6kernel13ConvUniversalINS1_16ConvProblemShapeILNS1_8OperatorE0ELi3EEENS1_10collective14CollectiveConvINS1_47MainloopSm100TmaUmmaWarpSpecializedImplicitGemmILS5_0ELi16ELi3ELi1ELi2EN4cute5tupleIJNSA_1CILi2EEENSC_ILi1EEESE_EEEEENSB_IJNSC_ILi128EEENSC_ILi64EEENSB_IJNSC_ILi32EEEEEEEEENS_10tfloat32_tESM_NSA_8TiledMMAINSA_8MMA_AtomIJNSA_23SM100_MMA_TF32_2x1SM_SSISM_SM_fLi128ELi64ELNSA_4UMMA5MajorE0ELSR_0ELNSQ_7ScaleInE0ELSS_0EEEEEENSA_6LayoutINSB_IJSE_SE_SE_EEENSB_IJNSC_ILi0EEESX_SX_EEEEENSB_IJNSA_10UnderscoreES10_S10_EEEEENS7_6detail27Sm100ImplicitGemmTileTraitsINSA_25SM100_TMA_2SM_LOAD_IM2COLENSA_14ComposedLayoutINSA_7SwizzleILi3ELi4ELi3EEENSA_18smem_ptr_flag_bitsILi32EEENSV_INSB_IJNSC_ILi8EEESJ_EEENSB_IJSJ_SE_EEEEEEEvEENS14_INSA_18SM100_TMA_2SM_LOADES1F_vEEEENS_8epilogue10collective18CollectiveEpilogueINS1K_23Sm100TmaWarpSpecializedILi3ELi2ELi16ELb1ELb0EEEJNSB_IJSI_SI_SK_EEENSB_IJNSV_ISI_SE_EENSV_INSB_IJNSC_ILi16EEESD_EEENSB_IJSE_SJ_EEEEEEEESM_NSB_IJNSB_IJllllEEESE_SX_EEESM_S1X_NS1K_6fusion15FusionCallbacksIS1O_NS1Y_17LinearCombinationISM_fSM_fLNS_15FloatRoundStyleE2EEES1P_S1V_JEEENSA_5SM1004TMEM4LOAD26SM100_TMEM_LOAD_32dp32b16xENSA_20SM90_TMA_LOAD_IM2COLENS16_INS17_ILi2ELi4ELi3EEES1A_NSV_INSB_IJS1B_S1R_EEENSB_IJS1R_SE_EEEEEEENSA_39AutoVectorizingCopyWithAssumedAlignmentILi128EEENSA_21SM90_TMA_STORE_IM2COLES2D_S2F_S2F_EEEvvEEEEvNT_6ParamsE,@function
        .size           _ZN7cutlass13device_kernelINS_4conv6kernel13ConvUniversalINS1_16ConvProblemShapeILNS1_8OperatorE0ELi3EEENS1_10collective14CollectiveConvINS1_47MainloopSm100TmaUmmaWarpSpecializedImplicitGemmILS5_0ELi16ELi3ELi1ELi2EN4cute5tupleIJNSA_1CILi2EEENSC_ILi1EEESE_EEEEENSB_IJNSC_ILi128EEENSC_ILi64EEENSB_IJNSC_ILi32EEEEEEEEENS_10tfloat32_tESM_NSA_8TiledMMAINSA_8MMA_AtomIJNSA_23SM100_MMA_TF32_2x1SM_SSISM_SM_fLi128ELi64ELNSA_4UMMA5MajorE0ELSR_0ELNSQ_7ScaleInE0ELSS_0EEEEEENSA_6LayoutINSB_IJSE_SE_SE_EEENSB_IJNSC_ILi0EEESX_SX_EEEEENSB_IJNSA_10UnderscoreES10_S10_EEEEENS7_6detail27Sm100ImplicitGemmTileTraitsINSA_25SM100_TMA_2SM_LOAD_IM2COLENSA_14ComposedLayoutINSA_7SwizzleILi3ELi4ELi3EEENSA_18smem_ptr_flag_bitsILi32EEENSV_INSB_IJNSC_ILi8EEESJ_EEENSB_IJSJ_SE_EEEEEEEvEENS14_INSA_18SM100_TMA_2SM_LOADES1F_vEEEENS_8epilogue10collective18CollectiveEpilogueINS1K_23Sm100TmaWarpSpecializedILi3ELi2ELi16ELb1ELb0EEEJNSB_IJSI_SI_SK_EEENSB_IJNSV_ISI_SE_EENSV_INSB_IJNSC_ILi16EEESD_EEENSB_IJSE_SJ_EEEEEEEESM_NSB_IJNSB_IJllllEEESE_SX_EEESM_S1X_NS1K_6fusion15FusionCallbacksIS1O_NS1Y_17LinearCombinationISM_fSM_fLNS_15FloatRoundStyleE2EEES1P_S1V_JEEENSA_5SM1004TMEM4LOAD26SM100_TMEM_LOAD_32dp32b16xENSA_20SM90_TMA_LOAD_IM2COLENS16_INS17_ILi2ELi4ELi3EEES1A_NSV_INSB_IJS1B_S1R_EEENSB_IJS1R_SE_EEEEEEENSA_39AutoVectorizingCopyWithAssumedAlignmentILi128EEENSA_21SM90_TMA_STORE_IM2COLES2D_S2F_S2F_EEEvvEEEEvNT_6ParamsE,(.L_x_202 - _ZN7cutlass13device_kernelINS_4conv6kernel13ConvUniversalINS1_16ConvProblemShapeILNS1_8OperatorE0ELi3EEENS1_10collective14CollectiveConvINS1_47MainloopSm100TmaUmmaWarpSpecializedImplicitGemmILS5_0ELi16ELi3ELi1ELi2EN4cute5tupleIJNSA_1CILi2EEENSC_ILi1EEESE_EEEEENSB_IJNSC_ILi128EEENSC_ILi64EEENSB_IJNSC_ILi32EEEEEEEEENS_10tfloat32_tESM_NSA_8TiledMMAINSA_8MMA_AtomIJNSA_23SM100_MMA_TF32_2x1SM_SSISM_SM_fLi128ELi64ELNSA_4UMMA5MajorE0ELSR_0ELNSQ_7ScaleInE0ELSS_0EEEEEENSA_6LayoutINSB_IJSE_SE_SE_EEENSB_IJNSC_ILi0EEESX_SX_EEEEENSB_IJNSA_10UnderscoreES10_S10_EEEEENS7_6detail27Sm100ImplicitGemmTileTraitsINSA_25SM100_TMA_2SM_LOAD_IM2COLENSA_14ComposedLayoutINSA_7SwizzleILi3ELi4ELi3EEENSA_18smem_ptr_flag_bitsILi32EEENSV_INSB_IJNSC_ILi8EEESJ_EEENSB_IJSJ_SE_EEEEEEEvEENS14_INSA_18SM100_TMA_2SM_LOADES1F_vEEEENS_8epilogue10collective18CollectiveEpilogueINS1K_23Sm100TmaWarpSpecializedILi3ELi2ELi16ELb1ELb0EEEJNSB_IJSI_SI_SK_EEENSB_IJNSV_ISI_SE_EENSV_INSB_IJNSC_ILi16EEESD_EEENSB_IJSE_SJ_EEEEEEEESM_NSB_IJNSB_IJllllEEESE_SX_EEESM_S1X_NS1K_6fusion15FusionCallbacksIS1O_NS1Y_17LinearCombinationISM_fSM_fLNS_15FloatRoundStyleE2EEES1P_S1V_JEEENSA_5SM1004TMEM4LOAD26SM100_TMEM_LOAD_32dp32b16xENSA_20SM90_TMA_LOAD_IM2COLENS16_INS17_ILi2ELi4ELi3EEES1A_NSV_INSB_IJS1B_S1R_EEENSB_IJS1R_SE_EEEEEEENSA_39AutoVectorizingCopyWithAssumedAlignmentILi128EEENSA_21SM90_TMA_STORE_IM2COLES2D_S2F_S2F_EEEvvEEEEvNT_6ParamsE)
        .other          _ZN7cutlass13device_kernelINS_4conv6kernel13ConvUniversalINS1_16ConvProblemShapeILNS1_8OperatorE0ELi3EEENS1_10collective14CollectiveConvINS1_47MainloopSm100TmaUmmaWarpSpecializedImplicitGemmILS5_0ELi16ELi3ELi1ELi2EN4cute5tupleIJNSA_1CILi2EEENSC_ILi1EEESE_EEEEENSB_IJNSC_ILi128EEENSC_ILi64EEENSB_IJNSC_ILi32EEEEEEEEENS_10tfloat32_tESM_NSA_8TiledMMAINSA_8MMA_AtomIJNSA_23SM100_MMA_TF32_2x1SM_SSISM_SM_fLi128ELi64ELNSA_4UMMA5MajorE0ELSR_0ELNSQ_7ScaleInE0ELSS_0EEEEEENSA_6LayoutINSB_IJSE_SE_SE_EEENSB_IJNSC_ILi0EEESX_SX_EEEEENSB_IJNSA_10UnderscoreES10_S10_EEEEENS7_6detail27Sm100ImplicitGemmTileTraitsINSA_25SM100_TMA_2SM_LOAD_IM2COLENSA_14ComposedLayoutINSA_7SwizzleILi3ELi4ELi3EEENSA_18smem_ptr_flag_bitsILi32EEENSV_INSB_IJNSC_ILi8EEESJ_EEENSB_IJSJ_SE_EEEEEEEvEENS14_INSA_18SM100_TMA_2SM_LOADES1F_vEEEENS_8epilogue10collective18CollectiveEpilogueINS1K_23Sm100TmaWarpSpecializedILi3ELi2ELi16ELb1ELb0EEEJNSB_IJSI_SI_SK_EEENSB_IJNSV_ISI_SE_EENSV_INSB_IJNSC_ILi16EEESD_EEENSB_IJSE_SJ_EEEEEEEESM_NSB_IJNSB_IJllllEEESE_SX_EEESM_S1X_NS1K_6fusion15FusionCallbacksIS1O_NS1Y_17LinearCombinationISM_fSM_fLNS_15FloatRoundStyleE2EEES1P_S1V_JEEENSA_5SM1004TMEM4LOAD26SM100_TMEM_LOAD_32dp32b16xENSA_20SM90_TMA_LOAD_IM2COLENS16_INS17_ILi2ELi4ELi3EEES1A_NSV_INSB_IJS1B_S1R_EEENSB_IJS1R_SE_EEEEEEENSA_39AutoVectorizingCopyWithAssumedAlignmentILi128EEENSA_21SM90_TMA_STORE_IM2COLES2D_S2F_S2F_EEEvvEEEEvNT_6ParamsE,@"STO_CUDA_ENTRY STV_DEFAULT"
_ZN7cutlass13device_kernelINS_4conv6kernel13ConvUniversalINS1_16ConvProblemShapeILNS1_8OperatorE0ELi3EEENS1_10collective14CollectiveConvINS1_47MainloopSm100TmaUmmaWarpSpecializedImplicitGemmILS5_0ELi16ELi3ELi1ELi2EN4cute5tupleIJNSA_1CILi2EEENSC_ILi1EEESE_EEEEENSB_IJNSC_ILi128EEENSC_ILi64EEENSB_IJNSC_ILi32EEEEEEEEENS_10tfloat32_tESM_NSA_8TiledMMAINSA_8MMA_AtomIJNSA_23SM100_MMA_TF32_2x1SM_SSISM_SM_fLi128ELi64ELNSA_4UMMA5MajorE0ELSR_0ELNSQ_7ScaleInE0ELSS_0EEEEEENSA_6LayoutINSB_IJSE_SE_SE_EEENSB_IJNSC_ILi0EEESX_SX_EEEEENSB_IJNSA_10UnderscoreES10_S10_EEEEENS7_6detail27Sm100ImplicitGemmTileTraitsINSA_25SM100_TMA_2SM_LOAD_IM2COLENSA_14ComposedLayoutINSA_7SwizzleILi3ELi4ELi3EEENSA_18smem_ptr_flag_bitsILi32EEENSV_INSB_IJNSC_ILi8EEESJ_EEENSB_IJSJ_SE_EEEEEEEvEENS14_INSA_18SM100_TMA_2SM_LOADES1F_vEEEENS_8epilogue10collective18CollectiveEpilogueINS1K_23Sm100TmaWarpSpecializedILi3ELi2ELi16ELb1ELb0EEEJNSB_IJSI_SI_SK_EEENSB_IJNSV_ISI_SE_EENSV_INSB_IJNSC_ILi16EEESD_EEENSB_IJSE_SJ_EEEEEEEESM_NSB_IJNSB_IJllllEEESE_SX_EEESM_S1X_NS1K_6fusion15FusionCallbacksIS1O_NS1Y_17LinearCombinationISM_fSM_fLNS_15FloatRoundStyleE2EEES1P_S1V_JEEENSA_5SM1004TMEM4LOAD26SM100_TMEM_LOAD_32dp32b16xENSA_20SM90_TMA_LOAD_IM2COLENS16_INS17_ILi2ELi4ELi3EEES1A_NSV_INSB_IJS1B_S1R_EEENSB_IJS1R_SE_EEEEEEENSA_39AutoVectorizingCopyWithAssumedAlignmentILi128EEENSA_21SM90_TMA_STORE_IM2COLES2D_S2F_S2F_EEEvvEEEEvNT_6ParamsE:
[----:B------:R-:W1:Y:S01]  /*0000*/  LDC R1, c[0x0][0x37c] ;  /* 0x0000df00ff017b82 */ /* 0x000e620000000800 */
[----:B------:R-:W2:Y:S01]  /*0010*/  S2R R61, SR_TID.X ;  /* 0x00000000003d7919 */ /* 0x000ea20000002100 */
[----:B------:R-:W3:Y:S06]  /*0020*/  LDCU.64 UR8, c[0x0][0x990] ;  /* 0x00013200ff0877ac */ /* 0x000eec0008000a00 */
[----:B------:R-:W4:Y:S01]  /*0030*/  S2UR UR4, SR_CgaCtaId ;  /* 0x00000000000479c3 */ /* 0x000f220000008800 */
[----:B-1----:R-:W-:Y:S01]  /*0040*/  VIADD R1, R1, 0xfffffff8 ;  /* 0xfffffff801017836 */ /* 0x002fe20000000000 */
[----:B------:R-:W-:-:S02]  /*0050*/  PRMT R56, RZ, 0x7610, R56 ;  /* 0x00007610ff387816 */ /* 0x000fc40000000038 */
[----:B------:R-:W-:Y:S02]  /*0060*/  ELECT P1, URZ, PT ;  /* 0x0000000000ff782f */ /* 0x000fe40003820000 */
[----:B------:R-:W-:Y:S01]  /*0070*/  R2UR UR43, R1 ;  /* 0x00000000012b72ca */ /* 0x000fe200000e0000 */
[----:B---3--:R-:W-:-:S04]  /*0080*/  UISETP.NE.U32.AND UP0, UPT, UR8, URZ, UPT ;  /* 0x000000ff0800728c */ /* 0x008fc8000bf05070 */
[----:B------:R-:W-:Y:S02]  /*0090*/  UISETP.NE.AND.EX UP0, UPT, UR9, URZ, UPT, UP0 ;  /* 0x000000ff0900728c */ /* 0x000fe4000bf05300 */
[----:B----4-:R-:W-:Y:S02]  /*00a0*/  ULOP3.LUT UR38, UR4, 0x1, URZ, 0xc0, !UPT ;  /* 0x0000000104267892 */ /* 0x010fe4000f8ec0ff */
[----:B------:R-:W-:Y:S01]  /*00b0*/  ULOP3.LUT UR37, UR4, 0x1, URZ, 0x3c, !UPT ;  /* 0x0000000104257892 */ /* 0x000fe2000f8e3cff */
[----:B--2---:R-:W-:-:S05]  /*00c0*/  SHF.R.U32.HI R57, RZ, 0x5, R61 ;  /* 0x00000005ff397819 */ /* 0x004fca000001163d */
[----:B------:R-:W1:Y:S02]  /*00d0*/  SHFL.IDX PT, R0, R57, RZ, 0x1f ;  /* 0x00001fff39007589 */ /* 0x000e6400000e0000 */
[----:B-1----:R-:W-:Y:S01]  /*00e0*/  R2UR UR18, R0 ;  /* 0x00000000001272ca */ /* 0x002fe200000e0000 */
[----:B------:R-:W-:-:S14]  /*00f0*/  BRA.U UP0, `(.L_x_0) ;  /* 0x0000000100307547 */ /* 0x000fdc000b800000 */
[----:B------:R-:W1:Y:S02]  /*0100*/  LDCU.64 UR4, c[0x0][0x988] ;  /* 0x00013100ff0477ac */ /* 0x000e640008000a00 */
[----:B-1----:R-:W-:-:S04]  /*0110*/  UISETP.NE.U32.AND UP0, UPT, UR4, URZ, UPT ;  /* 0x000000ff0400728c */ /* 0x002fc8000bf05070 */
[----:B------:R-:W-:-:S09]  /*0120*/  UISETP.NE.AND.EX UP0, UPT, UR5, URZ, UPT, UP0 ;  /* 0x000000ff0500728c */ /* 0x000fd2000bf05300 */
[----:B------:R-:W-:Y:S05]  /*0130*/  BRA.U !UP0, `(.L_x_1) ;  /* 0x0000000108147547 */ /* 0x000fea000b800000 */
[----:B------:R-:W1:Y:S01]  /*0140*/  LDC.64 R2, c[0x0][0x988] ;  /* 0x00026200ff027b82 */ /* 0x000e620000000a00 */
[----:B------:R-:W1:Y:S02]  /*0150*/  LDCU.64 UR4, c[0x0][0x358] ;  /* 0x00006b00ff0477ac */ /* 0x000e640008000a00 */
[----:B-1----:R1:W5:Y:S01]  /*0160*/  LDG.E R27, desc[UR4][R2.64] ;  /* 0x00000004021b7981 */ /* 0x002362000c1e1900 */
[----:B------:R-:W-:Y:S01]  /*0170*/  HFMA2 R56, -RZ, RZ, 0, 5.9604644775390625e-08 ;  /* 0x00000001ff387431 */ /* 0x000fe200000001ff */
[----:B------:R-:W-:Y:S05]  /*0180*/  BRA `(.L_x_0) ;  /* 0x00000000000c7947 */ /* 0x000fea0003800000 */
.L_x_1:
[----:B------:R-:W1:Y:S01]  /*0190*/  LDCU UR4, c[0x0][0x980] ;  /* 0x00013000ff0477ac */ /* 0x000e620008000800 */
[----:B------:R-:W-:Y:S01]  /*01a0*/  HFMA2 R56, -RZ, RZ, 0, 5.9604644775390625e-08 ;  /* 0x00000001ff387431 */ /* 0x000fe200000001ff */
[----:B-1----:R-:W-:-:S07]  /*01b0*/  MOV R27, UR4 ;  /* 0x00000004001b7c02 */ /* 0x002fce0008000f00 */
.L_x_0:
[----:B------:R-:W2:Y:S02]  /*01c0*/  LDCU.64 UR4, c[0x0][0x9b0] ;  /* 0x00013600ff0477ac */ /* 0x000ea40008000a00 */
[----:B--2---:R-:W-:-:S04]  /*01d0*/  UISETP.NE.U32.AND UP0, UPT, UR4, URZ, UPT ;  /* 0x000000ff0400728c */ /* 0x004fc8000bf05070 */
[----:B------:R-:W-:-:S09]  /*01e0*/  UISETP.NE.AND.EX UP0, UPT, UR5, URZ, UPT, UP0 ;  /* 0x000000ff0500728c */ /* 0x000fd2000bf05300 */
[----:B------:R-:W-:Y:S05]  /*01f0*/  BRA.U UP0, `(.L_x_2) ;  /* 0x0000000100287547 */ /* 0x000fea000b800000 */
[----:B------:R-:W2:Y:S02]  /*0200*/  LDCU.64 UR4, c[0x0][0x9a8] ;  /* 0x00013500ff0477ac */ /* 0x000ea40008000a00 */
[----:B--2---:R-:W-:-:S04]  /*0210*/  UISETP.NE.U32.AND UP0, UPT, UR4, URZ, UPT ;  /* 0x000000ff0400728c */ /* 0x004fc8000bf05070 */
[----:B------:R-:W-:-:S09]  /*0220*/  UISETP.NE.AND.EX UP0, UPT, UR5, URZ, UPT, UP0 ;  /* 0x000000ff0500728c */ /* 0x000fd2000bf05300 */
[----:B------:R-:W-:Y:S05]  /*0230*/  BRA.U !UP0, `(.L_x_3) ;  /* 0x0000000108107547 */ /* 0x000fea000b800000 */
[----:B------:R-:W2:Y:S01]  /*0240*/  LDC.64 R24, c[0x0][0x9a8] ;  /* 0x00026a00ff187b82 */ /* 0x000ea20000000a00 */
[----:B------:R-:W2:Y:S02]  /*0250*/  LDCU.64 UR4, c[0x0][0x358] ;  /* 0x00006b00ff0477ac */ /* 0x000ea40008000a00 */
[----:B--2---:R2:W5:Y:S01]  /*0260*/  LDG.E R24, desc[UR4][R24.64] ;  /* 0x0000000418187981 */ /* 0x004562000c1e1900 */
[----:B------:R-:W-:Y:S05]  /*0270*/  BRA `(.L_x_2) ;  /* 0x0000000000087947 */ /* 0x000fea0003800000 */
.L_x_3:
[----:B------:R-:W2:Y:S02]  /*0280*/  LDCU UR4, c[0x0][0x9a0] ;  /* 0x00013400ff0477ac */ /* 0x000ea40008000800 */
[----:B--2---:R-:W-:Y:S02]  /*0290*/  MOV R24, UR4 ;  /* 0x0000000400187c02 */ /* 0x004fe40008000f00 */
.L_x_2:
[----:B------:R-:W-:Y:S01]  /*02a0*/  IMAD.U32 R0, RZ, RZ, UR18 ;  /* 0x00000012ff007e24 */ /* 0x000fe2000f8e00ff */
[----:B------:R-:W-:Y:S04]  /*02b0*/  BSSY.RECONVERGENT B0, `(.L_x_4) ;  /* 0x000000c000007945 */ /* 0x000fe80003800200 */
[C---:B------:R-:W-:Y:S02]  /*02c0*/  ISETP.NE.OR P2, PT, R0.reuse, 0x1, !P1 ;  /* 0x000000010000780c */ /* 0x040fe40004f45670 */
[----:B------:R-:W-:-:S11]  /*02d0*/  ISETP.NE.OR P0, PT, R0, 0x3, !P1 ;  /* 0x000000030000780c */ /* 0x000fd60004f05670 */
[----:B------:R-:W-:Y:S05]  /*02e0*/  @P2 BRA `(.L_x_5) ;  /* 0x0000000000202947 */ /* 0x000fea0003800000 */
[----:B------:R-:W3:Y:S02]  /*02f0*/  LDCU.64 UR4, c[0x0][0x348] ;  /* 0x00006900ff0477ac */ /* 0x000ee40008000a00 */
[----:B---3--:R-:W-:Y:S02]  /*0300*/  UIADD3 UR6, UP1, UPT, UR4, 0x80, URZ ;  /* 0x0000008004067890 */ /* 0x008fe4000ff3e0ff */
[----:B------:R-:W-:Y:S02]  /*0310*/  UIADD3 UR4, UP0, UPT, UR4, 0x200, URZ ;  /* 0x0000020004047890 */ /* 0x000fe4000ff1e0ff */
[----:B------:R-:W-:Y:S02]  /*0320*/  UIADD3.X UR7, UPT, UPT, URZ, UR5, URZ, UP1, !UPT ;  /* 0x00000005ff077290 */ /* 0x000fe40008ffe4ff */
[----:B------:R-:W-:-:S07]  /*0330*/  UIADD3.X UR5, UPT, UPT, URZ, UR5, URZ, UP0, !UPT ;  /* 0x00000005ff057290 */ /* 0x000fce00087fe4ff */
[----:B------:R3:W-:Y:S02]  /*0340*/  UTMACCTL.PF [UR6] ;  /* 0x00000000060079b9 */ /* 0x0007e40008040000 */
[----:B------:R3:W-:Y:S02]  /*0350*/  UTMACCTL.PF [UR4] ;  /* 0x00000000040079b9 */ /* 0x0007e40008040000 */
[----:B---3--:R-:W-:Y:S01]  /*0360*/  NOP ;  /* 0x0000000000007918 */ /* 0x008fe20000000000 */
.L_x_5:
[----:B------:R-:W-:Y:S05]  /*0370*/  BSYNC.RECONVERGENT B0 ;  /* 0x0000000000007941 */ /* 0x000fea0003800200 */
.L_x_4:
[----:B------:R-:W-:Y:S04]  /*0380*/  BSSY.RECONVERGENT B0, `(.L_x_6) ;  /* 0x000000a000007945 */ /* 0x000fe80003800200 */
        /* <DEDUP_REMOVED lines=9> */
.L_x_7:
[----:B------:R-:W-:Y:S05]  /*0420*/  BSYNC.RECONVERGENT B0 ;  /* 0x0000000000007941 */ /* 0x000fea0003800200 */
.L_x_6:
[----:B------:R-:W3:Y:S01]  /*0430*/  LDCU.64 UR4, c[0x0][0x988] ;  /* 0x00013100ff0477ac */ /* 0x000ee20008000a00 */
[----:B------:R-:W-:Y:S02]  /*0440*/  UISETP.EQ.U32.AND UP2, UPT, UR8, URZ, UPT ;  /* 0x000000ff0800728c */ /* 0x000fe4000bf42070 */
[----:B------:R-:W-:Y:S02]  /*0450*/  UPLOP3.LUT UP3, UPT, UPT, UPT, UPT, 0x80, 0x8 ;  /* 0x000000000008789c */ /* 0x000fe40003f6f070 */
[----:B---3--:R-:W-:-:S04]  /*0460*/  UISETP.NE.U32.AND UP0, UPT, UR4, URZ, UPT ;  /* 0x000000ff0400728c */ /* 0x008fc8000bf05070 */
[----:B------:R-:W-:-:S04]  /*0470*/  UISETP.NE.AND.EX UP1, UPT, UR5, URZ, UPT, UP0 ;  /* 0x000000ff0500728c */ /* 0x000fc8000bf25300 */
[----:B------:R-:W-:-:S04]  /*0480*/  UISETP.EQ.OR.EX UP4, UPT, UR9, URZ, !UP1, UP2 ;  /* 0x000000ff0900728c */ /* 0x000fc8000cf82720 */
[----:B------:R-:W-:-:S06]  /*0490*/  UP2UR UR4, UPR, URZ, 0x10 ;  /* 0x00000010ff047883 */ /* 0x000fcc0008000000 */
[----:B------:R-:W-:Y:S01]  /*04a0*/  MOV R60, UR4 ;  /* 0x00000004003c7c02 */ /* 0x000fe20008000f00 */
[----:B------:R-:W-:Y:S06]  /*04b0*/  BRA.U !UP4, `(.L_x_8) ;  /* 0x000000010c207547 */ /* 0x000fec000b800000 */
[----:B------:R-:W-:Y:S01]  /*04c0*/  UISETP.NE.U32.AND UP2, UPT, UR8, URZ, UPT ;  /* 0x000000ff0800728c */ /* 0x000fe2000bf45070 */
[----:B-----5:R-:W-:Y:S01]  /*04d0*/  FSETP.NEU.AND P0, PT, R27, RZ, PT ;  /* 0x000000ff1b00720b */ /* 0x020fe20003f0d000 */
[----:B------:R-:W-:Y:S02]  /*04e0*/  USEL UR4, URZ, 0xffffffff, UP1 ;  /* 0xffffffffff047887 */ /* 0x000fe40008800000 */
[----:B------:R-:W-:-:S10]  /*04f0*/  UISETP.NE.AND.EX UP2, UPT, UR9, URZ, UPT, UP2 ;  /* 0x000000ff0900728c */ /* 0x000fd4000bf45320 */
[----:B------:R-:W-:Y:S01]  /*0500*/  VOTEU.ANY UP0, P0 ;  /* 0x0000000000ff7886 */ /* 0x000fe20000000100 */
[----:B------:R-:W-:-:S04]  /*0510*/  @!UP2 USEL UR4, URZ, 0xffffffff, UP0 ;  /* 0xffffffffff04a887 */ /* 0x000fc80008000000 */
[----:B------:R-:W-:-:S04]  /*0520*/  ULOP3.LUT UR4, UR4, 0x1, URZ, 0xc0, !UPT ;  /* 0x0000000104047892 */ /* 0x000fc8000f8ec0ff */
[----:B------:R-:W-:-:S11]  /*0530*/  UISETP.NE.U32.AND UP3, UPT, UR4, 0x1, UPT ;  /* 0x000000010400788c */ /* 0x000fd6000bf65070 */
.L_x_8:
[----:B------:R-:W3:Y:S01]  /*0540*/  SHFL.IDX PT, R0, R57, RZ, 0x1f ;  /* 0x00001fff39007589 */ /* 0x000ee200000e0000 */
[----:B------:R-:W-:Y:S02]  /*0550*/  UISETP.NE.AND UP5, UPT, UR18, 0x2, UPT ;  /* 0x000000021200788c */ /* 0x000fe4000bfa5270 */
[----:B------:R-:W-:Y:S02]  /*0560*/  UISETP.NE.AND UP0, UPT, UR18, 0x2, UPT ;  /* 0x000000021200788c */ /* 0x000fe4000bf05270 */
[----:B------:R-:W-:Y:S02]  /*0570*/  UISETP.NE.OR UP2, UPT, UR38, URZ, UP5 ;  /* 0x000000ff2600728c */ /* 0x000fe4000af45670 */
[----:B------:R-:W-:-:S04]  /*0580*/  USEL UR55, URZ, 0x1, UP0 ;  /* 0x00000001ff377887 */ /* 0x000fc80008000000 */
[----:B------:R-:W-:Y:S02]  /*0590*/  PLOP3.LUT P3, PT, P1, PT, UP2, 0xae, 0xea ;  /* 0x0000000000ea781c */ /* 0x000fe40000f6f52e */
[----:B---3--:R-:W-:-:S13]  /*05a0*/  ISETP.NE.AND P0, PT, R0, RZ, PT ;  /* 0x000000ff0000720c */ /* 0x008fda0003f05270 */
[----:B------:R-:W-:Y:S05]  /*05b0*/  @P0 BRA `(.L_x_9) ;  /* 0x0000000000b40947 */ /* 0x000fea0003800000 */
[----:B------:R-:W-:Y:S01]  /*05c0*/  ELECT P0, URZ, PT ;  /* 0x0000000000ff782f */ /* 0x000fe20003800000 */
[----:B------:R-:W-:-:S12]  /*05d0*/  BSSY.RECONVERGENT B0, `(.L_x_9) ;  /* 0x000002b000007945 */ /* 0x000fd80003800200 */
[----:B------:R-:W-:Y:S05]  /*05e0*/  @!P0 BRA `(.L_x_10) ;  /* 0x0000000000a48947 */ /* 0x000fea0003800000 */
[----:B------:R-:W3:Y:S01]  /*05f0*/  S2UR UR5, SR_CgaCtaId ;  /* 0x00000000000579c3 */ /* 0x000ee20000008800 */
[----:B------:R-:W-:Y:S01]  /*0600*/  UMOV UR4, 0x400 ;  /* 0x0000040000047882 */ /* 0x000fe20000000000 */
[----:B------:R-:W-:Y:S02]  /*0610*/  UMOV UR6, 0x1 ;  /* 0x0000000100067882 */ /* 0x000fe40000000000 */
[----:B------:R-:W-:-:S04]  /*0620*/  UIADD3 UR6, UPT, UPT, -UR6, 0x100000, URZ ;  /* 0x0010000006067890 */ /* 0x000fc8000fffe1ff */
[----:B------:R-:W-:Y:S02]  /*0630*/  USHF.L.U32 UR7, UR6, 0xb, URZ ;  /* 0x0000000b06077899 */ /* 0x000fe400080006ff */
[----:B------:R-:W-:Y:S02]  /*0640*/  USHF.L.U32 UR6, UR6, 0x1, URZ ;  /* 0x0000000106067899 */ /* 0x000fe400080006ff */
[----:B---3--:R-:W-:Y:S01]  /*0650*/  ULEA UR4, UR5, UR4, 0x18 ;  /* 0x0000000405047291 */ /* 0x008fe2000f8ec0ff */
[----:B------:R-:W3:Y:S11]  /*0660*/  FENCE.VIEW.ASYNC.S ;  /* 0x00000000000073c6 */ /* 0x000ef60000000000 */
[----:B---3--:R3:W4:Y:S01]  /*0670*/  SYNCS.EXCH.64 URZ, [UR4], UR6 ;  /* 0x0000000604ff75b2 */ /* 0x0087220008000100 */
[----:B------:R3:W1:Y:S01]  /*0680*/  SYNCS.EXCH.64 URZ, [UR4+0x80], UR6 ;  /* 0x0000800604ff75b2 */ /* 0x0006620008000100 */
        /* <DEDUP_REMOVED lines=29> */
[----:B------:R3:W1:Y:S02]  /*0860*/  SYNCS.EXCH.64 URZ, [UR4+0xf8], UR6 ;  /* 0x0000f80604ff75b2 */ /* 0x0006640008000100 */
[----:B---34-:R-:W-:Y:S01]  /*0870*/  NOP ;  /* 0x0000000000007918 */ /* 0x018fe20000000000 */
.L_x_10:
[----:B------:R-:W-:Y:S05]  /*0880*/  BSYNC.RECONVERGENT B0 ;  /* 0x0000000000007941 */ /* 0x000fea0003800200 */
.L_x_9:
[----:B------:R-:W3:Y:S01]  /*0890*/  SHFL.IDX PT, R0, R57, RZ, 0x1f ;  /* 0x00001fff39007589 */ /* 0x000ee200000e0000 */
[----:B------:R-:W-:Y:S01]  /*08a0*/  NOP ;  /* 0x0000000000007918 */ /* 0x000fe20000000000 */
[----:B---3--:R-:W-:-:S13]  /*08b0*/  ISETP.NE.AND P0, PT, R0, 0x1, PT ;  /* 0x000000010000780c */ /* 0x008fda0003f05270 */
[----:B------:R-:W-:Y:S05]  /*08c0*/  @P0 BRA `(.L_x_11) ;  /* 0x0000000000500947 */ /* 0x000fea0003800000 */
[----:B------:R-:W3:Y:S01]  /*08d0*/  S2UR UR5, SR_CgaCtaId ;  /* 0x00000000000579c3 */ /* 0x000ee20000008800 */
[----:B------:R-:W-:Y:S01]  /*08e0*/  UMOV UR4, 0x400 ;  /* 0x0000040000047882 */ /* 0x000fe20000000000 */
[----:B------:R-:W-:Y:S01]  /*08f0*/  UMOV UR8, 0x20 ;  /* 0x0000002000087882 */ /* 0x000fe20000000000 */
[----:B------:R-:W-:Y:S01]  /*0900*/  UMOV UR6, 0x80 ;  /* 0x0000008000067882 */ /* 0x000fe20000000000 */
[----:B------:R-:W-:-:S04]  /*0910*/  UIADD3 UR8, UPT, UPT, -UR8, 0x100000, URZ ;  /* 0x0010000008087890 */ /* 0x000fc8000fffe1ff */
[----:B------:R-:W-:Y:S02]  /*0920*/  USHF.L.U32 UR9, UR8, 0xb, URZ ;  /* 0x0000000b08097899 */ /* 0x000fe400080006ff */
[----:B------:R-:W-:Y:S02]  /*0930*/  USHF.L.U32 UR8, UR8, 0x1, URZ ;  /* 0x0000000108087899 */ /* 0x000fe400080006ff */
[----:B------:R-:W-:-:S04]  /*0940*/  UIADD3 UR6, UPT, UPT, -UR6, 0x100000, URZ ;  /* 0x0010000006067890 */ /* 0x000fc8000fffe1ff */
[----:B------:R-:W-:Y:S02]  /*0950*/  USHF.L.U32 UR7, UR6, 0xb, URZ ;  /* 0x0000000b06077899 */ /* 0x000fe400080006ff */
[----:B------:R-:W-:Y:S01]  /*0960*/  USHF.L.U32 UR6, UR6, 0x1, URZ ;  /* 0x0000000106067899 */ /* 0x000fe200080006ff */
[----:B------:R-:W-:Y:S01]  /*0970*/  ELECT P0, URZ, PT ;  /* 0x0000000000ff782f */ /* 0x000fe20003800000 */
[----:B---3--:R-:W-:Y:S01]  /*0980*/  ULEA UR4, UR5, UR4, 0x18 ;  /* 0x0000000405047291 */ /* 0x008fe2000f8ec0ff */
[----:B------:R-:W3:Y:S11]  /*0990*/  FENCE.VIEW.ASYNC.S ;  /* 0x00000000000073c6 */ /* 0x000ef60000000000 */
[----:B---3--:R3:W4:Y:S01]  /*09a0*/  SYNCS.EXCH.64 URZ, [UR4+0x100], UR8 ;  /* 0x0001000804ff75b2 */ /* 0x0087220008000100 */
[----:B------:R3:W1:Y:S01]  /*09b0*/  SYNCS.EXCH.64 URZ, [UR4+0x118], UR6 ;  /* 0x0001180604ff75b2 */ /* 0x0006620008000100 */
[----:B------:R3:W1:Y:S01]  /*09c0*/  SYNCS.EXCH.64 URZ, [UR4+0x108], UR8 ;  /* 0x0001080804ff75b2 */ /* 0x0006620008000100 */
[----:B------:R3:W1:Y:S01]  /*09d0*/  SYNCS.EXCH.64 URZ, [UR4+0x120], UR6 ;  /* 0x0001200604ff75b2 */ /* 0x0006620008000100 */
[----:B------:R3:W1:Y:S01]  /*09e0*/  SYNCS.EXCH.64 URZ, [UR4+0x110], UR8 ;  /* 0x0001100804ff75b2 */ /* 0x0006620008000100 */
[----:B------:R3:W1:Y:S01]  /*09f0*/  SYNCS.EXCH.64 URZ, [UR4+0x128], UR6 ;  /* 0x0001280604ff75b2 */ /* 0x0006620008000100 */
[----:B------:R-:W-:Y:S01]  /*0a00*/  NOP ;  /* 0x0000000000007918 */ /* 0x000fe20000000000 */
.L_x_11:
[----:B------:R-:W2:Y:S01]  /*0a10*/  SHFL.IDX PT, R0, R57, RZ, 0x1f ;  /* 0x00001fff39007589 */ /* 0x000ea200000e0000 */
[----:B------:R-:W-:Y:S01]  /*0a20*/  NOP ;  /* 0x0000000000007918 */ /* 0x000fe20000000000 */
[----:B--2---:R-:W-:-:S13]  /*0a30*/  ISETP.NE.AND P0, PT, R0, 0x3, PT ;  /* 0x000000030000780c */ /* 0x004fda0003f05270 */
[----:B------:R-:W-:Y:S05]  /*0a40*/  @P0 BRA `(.L_x_12) ;  /* 0x0000000000300947 */ /* 0x000fea0003800000 */
[----:B------:R-:W2:Y:S01]  /*0a50*/  S2UR UR5, SR_CgaCtaId ;  /* 0x00000000000579c3 */ /* 0x000ea20000008800 */
[----:B---3--:R-:W-:Y:S01]  /*0a60*/  UMOV UR4, 0x400 ;  /* 0x0000040000047882 */ /* 0x008fe20000000000 */
[----:B------:R-:W-:Y:S01]  /*0a70*/  UMOV UR6, 0x20 ;  /* 0x0000002000067882 */ /* 0x000fe20000000000 */
[----:B------:R-:W-:Y:S01]  /*0a80*/  ELECT P0, URZ, PT ;  /* 0x0000000000ff782f */ /* 0x000fe20003800000 */
[----:B------:R-:W-:-:S04]  /*0a90*/  UIADD3 UR6, UPT, UPT, -UR6, 0x100000, URZ ;  /* 0x0010000006067890 */ /* 0x000fc8000fffe1ff */
[----:B------:R-:W-:Y:S02]  /*0aa0*/  USHF.L.U32 UR7, UR6, 0xb, URZ ;  /* 0x0000000b06077899 */ /* 0x000fe400080006ff */
[----:B------:R-:W-:Y:S02]  /*0ab0*/  USHF.L.U32 UR6, UR6, 0x1, URZ ;  /* 0x0000000106067899 */ /* 0x000fe400080006ff */
[----:B--2---:R-:W-:Y:S01]  /*0ac0*/  ULEA UR4, UR5, UR4, 0x18 ;  /* 0x0000000405047291 */ /* 0x004fe2000f8ec0ff */
[----:B------:R-:W2:Y:S11]  /*0ad0*/  FENCE.VIEW.ASYNC.S ;  /* 0x00000000000073c6 */ /* 0x000eb60000000000 */
[----:B--2---:R2:W3:Y:S01]  /*0ae0*/  SYNCS.EXCH.64 URZ, [UR4+0x130], UR6 ;  /* 0x0001300604ff75b2 */ /* 0x0044e20008000100 */
[----:B------:R2:W1:Y:S01]  /*0af0*/  SYNCS.EXCH.64 URZ, [UR4+0x138], UR6 ;  /* 0x0001380604ff75b2 */ /* 0x0004620008000100 */
[----:B------:R-:W-:Y:S01]  /*0b00*/  NOP ;  /* 0x0000000000007918 */ /* 0x000fe20000000000 */
.L_x_12:
[----:B------:R-:W4:Y:S01]  /*0b10*/  SHFL.IDX PT, R0, R57, RZ, 0x1f ;  /* 0x00001fff39007589 */ /* 0x000f2200000e0000 */
[----:B------:R-:W-:Y:S01]  /*0b20*/  NOP ;  /* 0x0000000000007918 */ /* 0x000fe20000000000 */
[----:B----4-:R-:W-:-:S13]  /*0b30*/  ISETP.NE.AND P0, PT, R0, 0x4, PT ;  /* 0x000000040000780c */ /* 0x010fda0003f05270 */
[----:B------:R-:W-:Y:S05]  /*0b40*/  @P0 BRA `(.L_x_13) ;  /* 0x0000000000440947 */ /* 0x000fea0003800000 */
[----:B------:R-:W4:Y:S01]  /*0b50*/  S2UR UR5, SR_CgaCtaId ;  /* 0x00000000000579c3 */ /* 0x000f220000008800 */
[----:B--23--:R-:W-:Y:S01]  /*0b60*/  UMOV UR4, 0x1e0 ;  /* 0x000001e000047882 */ /* 0x00cfe20000000000 */
[----:B------:R-:W-:Y:S01]  /*0b70*/  UMOV UR6, 0x400 ;  /* 0x0000040000067882 */ /* 0x000fe20000000000 */
[----:B------:R-:W-:Y:S01]  /*0b80*/  USEL UR4, UR4, 0x1a0, UP3 ;  /* 0x000001a004047887 */ /* 0x000fe20009800000 */
[----:B------:R-:W-:Y:S01]  /*0b90*/  UMOV UR8, 0x1 ;  /* 0x0000000100087882 */ /* 0x000fe20000000000 */
[----:B------:R-:W-:Y:S01]  /*0ba0*/  ELECT P0, URZ, PT ;  /* 0x0000000000ff782f */ /* 0x000fe20003800000 */
[----:B------:R-:W-:-:S04]  /*0bb0*/  UIADD3 UR8, UPT, UPT, -UR8, 0x100000, URZ ;  /* 0x0010000008087890 */ /* 0x000fc8000fffe1ff */
[----:B------:R-:W-:Y:S02]  /*0bc0*/  USHF.L.U32 UR9, UR8, 0xb, URZ ;  /* 0x0000000b08097899 */ /* 0x000fe400080006ff */
[----:B------:R-:W-:Y:S02]  /*0bd0*/  USHF.L.U32 UR8, UR8, 0x1, URZ ;  /* 0x0000000108087899 */ /* 0x000fe400080006ff */
[----:B----4-:R-:W-:Y:S02]  /*0be0*/  ULEA UR6, UR5, UR6, 0x18 ;  /* 0x0000000605067291 */ /* 0x010fe4000f8ec0ff */
[----:B------:R-:W-:-:S04]  /*0bf0*/  UIADD3 UR4, UPT, UPT, -UR4, 0x100000, URZ ;  /* 0x0010000004047890 */ /* 0x000fc8000fffe1ff */
[----:B------:R-:W-:Y:S02]  /*0c00*/  USHF.L.U32 UR5, UR4, 0xb, URZ ;  /* 0x0000000b04057899 */ /* 0x000fe400080006ff */
[----:B------:R-:W-:Y:S01]  /*0c10*/  USHF.L.U32 UR4, UR4, 0x1, URZ ;  /* 0x0000000104047899 */ /* 0x000fe200080006ff */
[----:B------:R-:W2:Y:S03]  /*0c20*/  FENCE.VIEW.ASYNC.S ;  /* 0x00000000000073c6 */ /* 0x000ea60000000000 */
[----:B--2---:R4:W2:Y:S08]  /*0c30*/  SYNCS.EXCH.64 URZ, [UR6+0x140], UR8 ;  /* 0x0001400806ff75b2 */ /* 0x0048b00008000100 */
[----:B------:R4:W3:Y:S02]  /*0c40*/  SYNCS.EXCH.64 URZ, [UR6+0x148], UR4 ;  /* 0x0001480406ff75b2 */ /* 0x0008e40008000100 */
[----:B----4-:R-:W-:Y:S01]  /*0c50*/  NOP ;  /* 0x0000000000007918 */ /* 0x010fe20000000000 */
.L_x_13:
[----:B------:R-:W4:Y:S01]  /*0c60*/  SHFL.IDX PT, R0, R57, RZ, 0x1f ;  /* 0x00001fff39007589 */ /* 0x000f2200000e0000 */
[----:B------:R-:W-:Y:S01]  /*0c70*/  ISETP.NE.OR P1, PT, RZ, UR18, !P1 ;  /* 0x00000012ff007c0c */ /* 0x000fe2000cf25670 */
[----:B------:R-:W-:Y:S01]  /*0c80*/  NOP ;  /* 0x0000000000007918 */ /* 0x000fe20000000000 */
[----:B----4-:R-:W-:-:S13]  /*0c90*/  ISETP.NE.AND P0, PT, R0, 0x5, PT ;  /* 0x000000050000780c */ /* 0x010fda0003f05270 */
[----:B------:R-:W-:Y:S05]  /*0ca0*/  @P0 BRA `(.L_x_14) ;  /* 0x0000000000480947 */ /* 0x000fea0003800000 */
[----:B------:R-:W4:Y:S01]  /*0cb0*/  S2UR UR5, SR_CgaCtaId ;  /* 0x00000000000579c3 */ /* 0x000f220000008800 */
[----:B--23--:R-:W-:Y:S01]  /*0cc0*/  UMOV UR4, 0x400 ;  /* 0x0000040000047882 */ /* 0x00cfe20000000000 */
        /* <DEDUP_REMOVED lines=9> */
[----:B----4-:R-:W-:Y:S01]  /*0d60*/  ULEA UR4, UR5, UR4, 0x18 ;  /* 0x0000000405047291 */ /* 0x010fe2000f8ec0ff */
[----:B------:R-:W2:Y:S11]  /*0d70*/  FENCE.VIEW.ASYNC.S ;  /* 0x00000000000073c6 */ /* 0x000eb60000000000 */
[----:B--2---:R4:W2:Y:S01]  /*0d80*/  SYNCS.EXCH.64 URZ, [UR4+0x150], UR6 ;  /* 0x0001500604ff75b2 */ /* 0x0048a20008000100 */
[----:B------:R4:W3:Y:S01]  /*0d90*/  SYNCS.EXCH.64 URZ, [UR4+0x160], UR8 ;  /* 0x0001600804ff75b2 */ /* 0x0008e20008000100 */
[----:B------:R4:W1:Y:S01]  /*0da0*/  SYNCS.EXCH.64 URZ, [UR4+0x158], UR6 ;  /* 0x0001580604ff75b2 */ /* 0x0008620008000100 */
[----:B------:R4:W1:Y:S02]  /*0db0*/  SYNCS.EXCH.64 URZ, [UR4+0x168], UR8 ;  /* 0x0001680804ff75b2 */ /* 0x0008640008000100 */
[----:B----4-:R-:W-:Y:S01]  /*0dc0*/  NOP ;  /* 0x0000000000007918 */ /* 0x010fe20000000000 */
.L_x_14:
[----:B--23--:R-:W2:Y:S01]  /*0dd0*/  S2UR UR7, SR_CgaCtaId ;  /* 0x00000000000779c3 */ /* 0x00cea20000008800 */
[----:B------:R-:W-:Y:S01]  /*0de0*/  VOTEU.ALL UP0, P1 ;  /* 0x0000000000ff7886 */ /* 0x000fe20000800000 */
[----:B------:R-:W-:Y:S01]  /*0df0*/  UMOV UR4, 0x20 ;  /* 0x0000002000047882 */ /* 0x000fe20000000000 */
[----:B------:R-:W-:Y:S01]  /*0e00*/  NOP ;  /* 0x0000000000007918 */ /* 0x000fe20000000000 */
[----:B-1----:R-:W-:Y:S01]  /*0e10*/  LOP3.LUT R3, R61, 0x1f, RZ, 0xc0, !PT ;  /* 0x0000001f3d037812 */ /* 0x002fe200078ec0ff */
[----:B------:R-:W-:Y:S01]  /*0e20*/  UISETP.NE.AND UP4, UPT, UR18, URZ, UPT ;  /* 0x000000ff1200728c */ /* 0x000fe2000bf85270 */
[----:B------:R-:W-:Y:S01]  /*0e30*/  @!UP0 UMOV UR6, 0x400 ;  /* 0x0000040000068882 */ /* 0x000fe20000000000 */
[----:B------:R-:W-:-:S04]  /*0e40*/  @!UP0 UIADD3 UR4, UPT, UPT, -UR4, 0x100000, URZ ;  /* 0x0010000004048890 */ /* 0x000fc8000fffe1ff */
[----:B------:R-:W-:Y:S02]  /*0e50*/  @!UP0 USHF.L.U32 UR5, UR4, 0xb, URZ ;  /* 0x0000000b04058899 */ /* 0x000fe400080006ff */
[----:B------:R-:W-:Y:S02]  /*0e60*/  @!UP0 USHF.L.U32 UR4, UR4, 0x1, URZ ;  /* 0x0000000104048899 */ /* 0x000fe400080006ff */
[----:B--2---:R-:W-:Y:S01]  /*0e70*/  @!UP0 ULEA UR6, UR7, UR6, 0x18 ;  /* 0x0000000607068291 */ /* 0x004fe2000f8ec0ff */
[----:B------:R-:W1:Y:S01]  /*0e80*/  LDCU UR7, c[0x0][0x36c] ;  /* 0x00006d80ff0777ac */ /* 0x000e620008000800 */
[----:B------:R-:W-:Y:S01]  /*0e90*/  VOTEU.ALL UP0, P1 ;  /* 0x0000000000ff7886 */ /* 0x000fe20000800000 */
[----:B------:R-:W2:Y:S09]  /*0ea0*/  FENCE.VIEW.ASYNC.S ;  /* 0x00000000000073c6 */ /* 0x000eb20000000000 */
[----:B--2---:R2:W3:Y:S01]  /*0eb0*/  @!UP0 SYNCS.EXCH.64 URZ, [UR6+0x170], UR4 ;  /* 0x0001700406ff85b2 */ /* 0x0044e20008000100 */
[----:B-1----:R-:W-:-:S09]  /*0ec0*/  UISETP.EQ.U32.AND UP6, UPT, UR7, 0x1, UPT ;  /* 0x000000010700788c */ /* 0x002fd2000bfc2070 */
[----:B--2---:R-:W-:Y:S05]  /*0ed0*/  BRA.U !UP6, `(.L_x_15) ;  /* 0x000000010e087547 */ /* 0x004fea000b800000 */
[----:B---3--:R-:W-:Y:S01]  /*0ee0*/  UCGABAR_ARV ;  /* 0x00000000000079c7 */ /* 0x008fe20008000000 */
[----:B------:R-:W-:Y:S05]  /*0ef0*/  BRA `(.L_x_16) ;  /* 0x0000000000047947 */ /* 0x000fea0003800000 */
.L_x_15:
[----:B---3--:R-:W-:Y:S01]  /*0f00*/  NOP ;  /* 0x0000000000007918 */ /* 0x008fe20000000000 */
.L_x_16:
[----:B------:R-:W1:Y:S01]  /*0f10*/  S2UR UR22, SR_CTAID.X ;  /* 0x00000000001679c3 */ /* 0x000e620000002500 */
[----:B------:R-:W-:-:S05]  /*0f20*/  CS2R.32 R59, SR_CgaSize ;  /* 0x00000000003b7805 */ /* 0x000fca0000008a00 */
[----:B------:R-:W-:-:S05]  /*0f30*/  IMAD R59, R59, -0xa0, RZ ;  /* 0xffffff603b3b7824 */ /* 0x000fca00078e02ff */
[----:B------:R-:W-:-:S14]  /*0f40*/  R2UR UR5, R59 ;  /* 0x000000003b0572ca */ /* 0x000fdc00000e0000 */
[----:B------:R-:W2:Y:S01]  /*0f50*/  LDCU UR5, c[0x0][UR5+0x2b0] ;  /* 0x00005600050577ac */ /* 0x000ea20008000800 */
[----:B------:R-:W-:-:S05]  /*0f60*/  CS2R.32 R59, SR_CgaSize ;  /* 0x00000000003b7805 */ /* 0x000fca0000008a00 */
[----:B------:R-:W-:-:S05]  /*0f70*/  IMAD R59, R59, -0xa0, RZ ;  /* 0xffffff603b3b7824 */ /* 0x000fca00078e02ff */
[----:B------:R-:W-:-:S14]  /*0f80*/  R2UR UR4, R59 ;  /* 0x000000003b0472ca */ /* 0x000fdc00000e0000 */
[----:B------:R-:W3:Y:S01]  /*0f90*/  LDCU UR4, c[0x0][UR4+0x2b4] ;  /* 0x00005680040477ac */ /* 0x000ee20008000800 */
[----:B------:R-:W4:Y:S01]  /*0fa0*/  S2UR UR19, SR_CTAID.Y ;  /* 0x00000000001379c3 */ /* 0x000f220000002600 */
[----:B------:R-:W-:-:S05]  /*0fb0*/  CS2R.32 R59, SR_CgaSize ;  /* 0x00000000003b7805 */ /* 0x000fca0000008a00 */
[----:B------:R-:W-:-:S05]  /*0fc0*/  IMAD R59, R59, -0xa0, RZ ;  /* 0xffffff603b3b7824 */ /* 0x000fca00078e02ff */
[----:B------:R-:W-:-:S14]  /*0fd0*/  R2UR UR7, R59 ;  /* 0x000000003b0772ca */ /* 0x000fdc00000e0000 */
[----:B------:R-:W3:Y:S01]  /*0fe0*/  LDCU UR7, c[0x0][UR7+0x2a0] ;  /* 0x00005400070777ac */ /* 0x000ee20008000800 */
[----:B------:R-:W-:-:S05]  /*0ff0*/  CS2R.32 R59, SR_CgaSize ;  /* 0x00000000003b7805 */ /* 0x000fca0000008a00 */
[----:B------:R-:W-:-:S05]  /*1000*/  IMAD R59, R59, -0xa0, RZ ;  /* 0xffffff603b3b7824 */ /* 0x000fca00078e02ff */
[----:B------:R-:W-:-:S14]  /*1010*/  R2UR UR8, R59 ;  /* 0x000000003b0872ca */ /* 0x000fdc00000e0000 */
[----:B------:R-:W3:Y:S01]  /*1020*/  LDCU UR8, c[0x0][UR8+0x2a4] ;  /* 0x00005480080877ac */ /* 0x000ee20008000800 */
[----:B------:R-:W3:Y:S01]  /*1030*/  LDCU UR20, c[0x0][0xc24] ;  /* 0x00018480ff1477ac */ /* 0x000ee20008000800 */
[----:B------:R-:W3:Y:S01]  /*1040*/  LDCU UR39, c[0x0][0xc24] ;  /* 0x00018480ff2777ac */ /* 0x000ee20008000800 */
[----:B-1----:R-:W-:Y:S01]  /*1050*/  I2FP.F32.U32 R2, UR22 ;  /* 0x0000001600027c45 */ /* 0x002fe20008201000 */
[----:B------:R-:W1:Y:S04]  /*1060*/  LDCU UR24, c[0x0][0xc30] ;  /* 0x00018600ff1877ac */ /* 0x000e680008000800 */
[----:B--2---:R-:W-:Y:S01]  /*1070*/  FMUL R2, R2, UR5 ;  /* 0x0000000502027c20 */ /* 0x004fe20008400000 */
[----:B----4-:R-:W-:-:S05]  /*1080*/  I2FP.F32.U32 R0, UR19 ;  /* 0x0000001300007c45 */ /* 0x010fca0008201000 */
[----:B------:R-:W2:Y:S01]  /*1090*/  F2I.U32.TRUNC.NTZ R2, R2 ;  /* 0x0000000200027305 */ /* 0x000ea2000020f000 */
[----:B---3--:R-:W-:-:S07]  /*10a0*/  FMUL R0, R0, UR4 ;  /* 0x0000000400007c20 */ /* 0x008fce0008400000 */
[----:B------:R-:W3:Y:S01]  /*10b0*/  F2I.U32.TRUNC.NTZ R0, R0 ;  /* 0x0000000000007305 */ /* 0x000ee2000020f000 */
[----:B--2---:R-:W-:Y:S02]  /*10c0*/  R2UR UR4, R2 ;  /* 0x00000000020472ca */ /* 0x004fe400000e0000 */
[----:B------:R-:W-:Y:S02]  /*10d0*/  PRMT R2, RZ, 0x7610, R2 ;  /* 0x00007610ff027816 */ /* 0x000fe40000000002 */
[----:B---3--:R-:W-:Y:S02]  /*10e0*/  R2UR UR6, R0 ;  /* 0x00000000000672ca */ /* 0x008fe400000e0000 */
[----:B------:R-:W-:-:S07]  /*10f0*/  PRMT R0, RZ, 0x7610, R0 ;  /* 0x00007610ff007816 */ /* 0x000fce0000000000 */
[----:B------:R-:W-:-:S04]  /*1100*/  UIADD3 UR5, UPT, UPT, -UR4, URZ, URZ ;  /* 0x000000ff04057290 */ /* 0x000fc8000fffe1ff */
[----:B------:R-:W-:Y:S02]  /*1110*/  UIMAD UR5, UR7, UR5, UR22 ;  /* 0x00000005070572a4 */ /* 0x000fe4000f8e0216 */
[----:B------:R-:W-:-:S04]  /*1120*/  UIADD3 UR4, UPT, UPT, -UR6, URZ, URZ ;  /* 0x000000ff06047290 */ /* 0x000fc8000fffe1ff */
[----:B------:R-:W-:Y:S01]  /*1130*/  IMAD.U32 R59, RZ, RZ, UR5 ;  /* 0x00000005ff3b7e24 */ /* 0x000fe2000f8e00ff */
[----:B------:R-:W-:-:S06]  /*1140*/  UIMAD UR4, UR8, UR4, UR19 ;  /* 0x00000004080472a4 */ /* 0x000fcc000f8e0213 */
[----:B------:R-:W-:Y:S01]  /*1150*/  IMAD.U32 R58, RZ, RZ, UR4 ;  /* 0x00000004ff3a7e24 */ /* 0x000fe2000f8e00ff */
[----:B-1----:R-:W-:Y:S06]  /*1160*/  BRA.U UP4, `(.L_x_17) ;  /* 0x0000000104307547 */ /* 0x002fec000b800000 */
[----:B------:R-:W-:Y:S01]  /*1170*/  R2UR UR5, R58 ;  /* 0x000000003a0572ca */ /* 0x000fe200000e0000 */
[----:B------:R-:W-:Y:S01]  /*1180*/  UMOV UR7, 0x3 ;  /* 0x0000000300077882 */ /* 0x000fe20000000000 */
[----:B------:R-:W-:-:S11]  /*1190*/  R2UR UR4, R59 ;  /* 0x000000003b0472ca */ /* 0x000fd600000e0000 */
[----:B------:R-:W-:-:S04]  /*11a0*/  UISETP.NE.AND UP0, UPT, UR5, URZ, UPT ;  /* 0x000000ff0500728c */ /* 0x000fc8000bf05270 */
[----:B------:R-:W-:Y:S02]  /*11b0*/  UISETP.LT.U32.OR UP0, UPT, UR4, 0x2, !UP0 ;  /* 0x000000020400788c */ /* 0x000fe4000c701470 */
[----:B------:R-:W-:Y:S02]  /*11c0*/  ULOP3.LUT UR4, UR4, 0xfffffffe, URZ, 0xc0, !UPT ;  /* 0xfffffffe04047892 */ /* 0x000fe4000f8ec0ff */
[----:B------:R-:W-:Y:S02]  /*11d0*/  USEL UR6, URZ, 0x1, !UP0 ;  /* 0x00000001ff067887 */ /* 0x000fe4000c000000 */
[----:B------:R-:W-:Y:S02]  /*11e0*/  USEL UR5, URZ, 0x2, !UP0 ;  /* 0x00000002ff057887 */ /* 0x000fe4000c000000 */
[----:B------:R-:W-:Y:S02]  /*11f0*/  USHF.L.U32 UR4, UR7, UR4, URZ ;  /* 0x0000000407047299 */ /* 0x000fe400080006ff */
[----:B------:R-:W-:-:S04]  /*1200*/  UIADD3 UR5, UPT, UPT, UR6, UR5, URZ ;  /* 0x0000000506057290 */ /* 0x000fc8000fffe0ff */
[----:B------:R-:W-:Y:S02]  /*1210*/  IMAD.U32 R0, RZ, RZ, UR4 ;  /* 0x00000004ff007e24 */ /* 0x000fe4000f8e00ff */
[----:B------:R-:W-:-:S07]  /*1220*/  IMAD.U32 R2, RZ, RZ, UR5 ;  /* 0x00000005ff027e24 */ /* 0x000fce000f8e00ff */
.L_x_17:
[----:B------:R-:W1:Y:S01]  /*1230*/  S2UR UR45, SR_CTAID.Z ;  /* 0x00000000002d79c3 */ /* 0x000e620000002700 */
[----:B------:R-:W-:Y:S01]  /*1240*/  UISETP.GE.AND UP0, UPT, UR20, 0x1, UPT ;  /* 0x000000011400788c */ /* 0x000fe2000bf06270 */
[----:B------:R-:W-:-:S08]  /*1250*/  UMOV UR44, UR22 ;  /* 0x00000016002c7c82 */ /* 0x000fd00008000000 */
[----:B------:R-:W-:Y:S05]  /*1260*/  BRA.U !UP0, `(.L_x_18) ;  /* 0x0000000108d47547 */ /* 0x000fea000b800000 */
[----:B------:R-:W2:Y:S01]  /*1270*/  LDCU.128 UR12, c[0x0][0xc10] ;  /* 0x00018200ff0c77ac */ /* 0x000ea20008000c00 */
[----:B------:R-:W3:Y:S01]  /*1280*/  LDCU UR21, c[0x0][0xc0c] ;  /* 0x00018180ff1577ac */ /* 0x000ee20008000800 */
[----:B------:R-:W4:Y:S01]  /*1290*/  LDCU UR6, c[0x0][0x370] ;  /* 0x00006e00ff0677ac */ /* 0x000f220008000800 */
[----:B------:R-:W1:Y:S01]  /*12a0*/  LDCU UR7, c[0x0][0x374] ;  /* 0x00006e80ff0777ac */ /* 0x000e620008000800 */
[----:B------:R-:W1:Y:S01]  /*12b0*/  LDCU UR23, c[0x0][0xc20] ;  /* 0x00018400ff1777ac */ /* 0x000e620008000800 */
[----:B--2---:R-:W-:Y:S02]  /*12c0*/  UIMAD.WIDE.U32 UR4, UR22, UR12, URZ ;  /* 0x0000000c160472a5 */ /* 0x004fe4000f8e00ff */
[----:B---3--:R-:W-:Y:S01]  /*12d0*/  UISETP.NE.AND UP0, UPT, UR21, 0x1, UPT ;  /* 0x000000011500788c */ /* 0x008fe2000bf05270 */
[----:B------:R-:W2:Y:S01]  /*12e0*/  LDCU.64 UR8, c[0x0][0xc28] ;  /* 0x00018500ff0877ac */ /* 0x000ea20008000a00 */
[----:B----4-:R-:W-:-:S03]  /*12f0*/  UIMAD.WIDE.U32 UR10, UR6, UR12, URZ ;  /* 0x0000000c060a72a5 */ /* 0x010fc6000f8e00ff */
[----:B------:R-:W-:Y:S01]  /*1300*/  UMOV UR4, UR5 ;  /* 0x0000000500047c82 */ /* 0x000fe20008000000 */
[----:B------:R-:W-:Y:S02]  /*1310*/  UISETP.NE.AND UP2, UPT, UR20, 0x1, UPT ;  /* 0x000000011400788c */ /* 0x000fe4000bf45270 */
[----:B------:R-:W-:Y:S01]  /*1320*/  USHF.R.U32.HI UR4, URZ, UR13, UR4 ;  /* 0x0000000dff047299 */ /* 0x000fe20008011604 */
[----:B------:R-:W-:Y:S01]  /*1330*/  UMOV UR10, UR11 ;  /* 0x0000000b000a7c82 */ /* 0x000fe20008000000 */
[----:B------:R-:W-:Y:S02]  /*1340*/  UIMAD.WIDE.U32 UR16, UR19, UR15, URZ ;  /* 0x0000000f131072a5 */ /* 0x000fe4000f8e00ff */
[----:B------:R-:W-:Y:S02]  /*1350*/  USEL UR5, UR22, UR4, !UP0 ;  /* 0x0000000416057287 */ /* 0x000fe4000c000000 */
[----:B------:R-:W-:Y:S02]  /*1360*/  @UP0 USHF.R.U32.HI UR6, URZ, UR13, UR10 ;  /* 0x0000000dff060299 */ /* 0x000fe4000801160a */
[----:B------:R-:W-:-:S02]  /*1370*/  UISETP.NE.AND UP0, UPT, UR14, 0x1, UPT ;  /* 0x000000010e00788c */ /* 0x000fc4000bf05270 */
[----:B-1----:R-:W-:Y:S02]  /*1380*/  UIMAD.WIDE.U32 UR10, UR7, UR15, URZ ;  /* 0x0000000f070a72a5 */ /* 0x002fe4000f8e00ff */
[----:B--2---:R-:W-:Y:S01]  /*1390*/  UIMAD.WIDE.U32 UR12, UR6, UR8, URZ ;  /* 0x00000008060c72a5 */ /* 0x004fe2000f8e00ff */
[----:B------:R-:W-:Y:S01]  /*13a0*/  UMOV UR4, UR17 ;  /* 0x0000001100047c82 */ /* 0x000fe20008000000 */
[----:B------:R-:W-:-:S03]  /*13b0*/  UIADD3 UR44, UPT, UPT, -UR5, URZ, URZ ;  /* 0x000000ff052c7290 */ /* 0x000fc6000fffe1ff */
[----:B------:R-:W-:Y:S01]  /*13c0*/  UMOV UR10, UR11 ;  /* 0x0000000b000a7c82 */ /* 0x000fe20008000000 */
[----:B------:R-:W-:Y:S02]  /*13d0*/  USHF.R.U32.HI UR4, URZ, UR23, UR4 ;  /* 0x00000017ff047299 */ /* 0x000fe40008011604 */
[----:B------:R-:W-:Y:S01]  /*13e0*/  @UP0 USHF.R.U32.HI UR7, URZ, UR23, UR10 ;  /* 0x00000017ff070299 */ /* 0x000fe2000801160a */
[----:B------:R-:W-:Y:S01]  /*13f0*/  UMOV UR12, UR13 ;  /* 0x0000000d000c7c82 */ /* 0x000fe20008000000 */
[----:B------:R-:W-:Y:S02]  /*1400*/  USEL UR4, UR19, UR4, !UP0 ;  /* 0x0000000413047287 */ /* 0x000fe4000c000000 */
[----:B------:R-:W-:Y:S02]  /*1410*/  UIMAD.WIDE.U32 UR10, UR7, UR8, URZ ;  /* 0x00000008070a72a5 */ /* 0x000fe4000f8e00ff */
[----:B------:R-:W-:Y:S02]  /*1420*/  @UP2 USHF.R.U32.HI UR6, URZ, UR9, UR12 ;  /* 0x00000009ff062299 */ /* 0x000fe4000801160c */
[----:B------:R-:W-:-:S02]  /*1430*/  UIMAD.WIDE.U32 UR12, UR4, UR8, URZ ;  /* 0x00000008040c72a5 */ /* 0x000fc4000f8e00ff */
[----:B------:R-:W-:Y:S01]  /*1440*/  UIMAD UR44, UR21, UR44, UR22 ;  /* 0x0000002c152c72a4 */ /* 0x000fe2000f8e0216 */
[----:B------:R-:W-:Y:S02]  /*1450*/  UMOV UR10, UR11 ;  /* 0x0000000b000a7c82 */ /* 0x000fe40008000000 */
[----:B------:R-:W-:Y:S02]  /*1460*/  @UP2 USHF.R.U32.HI UR7, URZ, UR9, UR10 ;  /* 0x00000009ff072299 */ /* 0x000fe4000801160a */
[----:B------:R-:W-:Y:S02]  /*1470*/  UIMAD UR10, UR6, UR20, URZ ;  /* 0x00000014060a72a4 */ /* 0x000fe4000f8e02ff */
[----:B------:R-:W-:-:S04]  /*1480*/  UIMAD UR7, UR7, UR20, URZ ;  /* 0x00000014070772a4 */ /* 0x000fc8000f8e02ff */
[----:B------:R-:W-:-:S03]  /*1490*/  UISETP.GE.AND UP0, UPT, UR4, UR7, UPT ;  /* 0x000000070400728c */ /* 0x000fc6000bf06270 */
[----:B------:R-:W-:Y:S01]  /*14a0*/  UMOV UR7, UR13 ;  /* 0x0000000d00077c82 */ /* 0x000fe20008000000 */
[----:B------:R-:W-:Y:S02]  /*14b0*/  UISETP.GE.OR UP0, UPT, UR5, UR10, UP0 ;  /* 0x0000000a0500728c */ /* 0x000fe40008706670 */
[----:B------:R-:W-:Y:S02]  /*14c0*/  UIMAD.WIDE.U32 UR10, UR5, UR8, URZ ;  /* 0x00000008050a72a5 */ /* 0x000fe4000f8e00ff */
[----:B------:R-:W-:Y:S02]  /*14d0*/  USHF.R.U32.HI UR7, URZ, UR9, UR7 ;  /* 0x00000009ff077299 */ /* 0x000fe40008011607 */
[----:B------:R-:W-:Y:S02]  /*14e0*/  UIADD3 UR10, UPT, UPT, -UR4, URZ, URZ ;  /* 0x000000ff040a7290 */ /* 0x000fe4000fffe1ff */
[----:B------:R-:W-:Y:S02]  /*14f0*/  USEL UR7, UR4, UR7, !UP2 ;  /* 0x0000000704077287 */ /* 0x000fe4000d000000 */
[----:B------:R-:W-:Y:S01]  /*1500*/  UIMAD UR10, UR14, UR10, UR19 ;  /* 0x0000000a0e0a72a4 */ /* 0x000fe2000f8e0213 */
[----:B------:R-:W-:-:S02]  /*1510*/  @!UP0 UMOV UR8, UR11 ;  /* 0x0000000b00088c82 */ /* 0x000fc40008000000 */
[----:B------:R-:W-:Y:S02]  /*1520*/  @!UP0 USHF.R.U32.HI UR8, URZ, UR9, UR8 ;  /* 0x00000009ff088299 */ /* 0x000fe40008011608 */
[----:B------:R-:W-:Y:S02]  /*1530*/  UIADD3 UR9, UPT, UPT, -UR7, URZ, URZ ;  /* 0x000000ff07097290 */ /* 0x000fe4000fffe1ff */
[----:B------:R-:W-:Y:S02]  /*1540*/  @!UP0 USEL UR8, UR5, UR8, !UP2 ;  /* 0x0000000805088287 */ /* 0x000fe4000d000000 */
[----:B------:R-:W-:Y:S02]  /*1550*/  UIMAD UR9, UR20, UR9, UR4 ;  /* 0x00000009140972a4 */ /* 0x000fe4000f8e0204 */
[----:B------:R-:W-:Y:S02]  /*1560*/  @!UP0 UIADD3 UR7, UPT, UPT, UR7, -UR8, URZ ;  /* 0x8000000807078290 */ /* 0x000fe4000fffe0ff */
[----:B------:R-:W-:-:S02]  /*1570*/  @!UP0 UIMAD UR6, UR9, UR6, UR8 ;  /* 0x00000006090682a4 */ /* 0x000fc4000f8e0208 */
[----:B------:R-:W-:-:S04]  /*1580*/  @!UP0 UIMAD UR4, UR7, UR20, UR5 ;  /* 0x00000014070482a4 */ /* 0x000fc8000f8e0205 */
[----:B------:R-:W-:Y:S01]  /*1590*/  UIMAD UR19, UR4, UR14, UR10 ;  /* 0x0000000e041372a4 */ /* 0x000fe2000f8e020a */
[----:B------:R-:W-:Y:S02]  /*15a0*/  @!UP0 UMOV UR5, UR6 ;  /* 0x0000000600058c82 */ /* 0x000fe40008000000 */
[----:B------:R-:W-:-:S12]  /*15b0*/  UIMAD UR44, UR5, UR21, UR44 ;  /* 0x00000015052c72a4 */ /* 0x000fd8000f8e022c */
.L_x_18:
[----:B------:R-:W-:-:S09]  /*15c0*/  UISETP.NE.AND UP0, UPT, UR24, 0x1, UPT ;  /* 0x000000011800788c */ /* 0x000fd2000bf05270 */
[----:B------:R-:W-:Y:S05]  /*15d0*/  BRA.U UP0, `(.L_x_19) ;  /* 0x0000000100407547 */ /* 0x000fea000b800000 */
[----:B------:R-:W2:Y:S01]  /*15e0*/  LDCU.128 UR8, c[0x0][0xc10] ;  /* 0x00018200ff0877ac */ /* 0x000ea20008000c00 */
[----:B------:R-:W3:Y:S01]  /*15f0*/  LDCU UR12, c[0x0][0xc0c] ;  /* 0x00018180ff0c77ac */ /* 0x000ee20008000800 */
[----:B------:R-:W4:Y:S01]  /*1600*/  LDCU UR13, c[0x0][0xc20] ;  /* 0x00018400ff0d77ac */ /* 0x000f220008000800 */
[----:B--2---:R-:W-:Y:S02]  /*1610*/  UIMAD.WIDE.U32 UR4, UR44, UR8, URZ ;  /* 0x000000082c0472a5 */ /* 0x004fe4000f8e00ff */
[----:B------:R-:W-:Y:S02]  /*1620*/  UIMAD.WIDE.U32 UR6, UR19, UR11, URZ ;  /* 0x0000000b130672a5 */ /* 0x000fe4000f8e00ff */
[----:B---3--:R-:W-:Y:S02]  /*1630*/  UISETP.NE.AND UP0, UPT, UR12, 0x1, UPT ;  /* 0x000000010c00788c */ /* 0x008fe4000bf05270 */
[----:B------:R-:W-:-:S03]  /*1640*/  USHF.R.U32.HI UR5, URZ, UR9, UR5 ;  /* 0x00000009ff057299 */ /* 0x000fc60008011605 */
[----:B------:R-:W-:Y:S01]  /*1650*/  UMOV UR4, UR7 ;  /* 0x0000000700047c82 */ /* 0x000fe20008000000 */
[----:B------:R-:W-:Y:S02]  /*1660*/  USEL UR5, UR44, UR5, !UP0 ;  /* 0x000000052c057287 */ /* 0x000fe4000c000000 */
[----:B------:R-:W-:Y:S02]  /*1670*/  UISETP.NE.AND UP0, UPT, UR10, 0x1, UPT ;  /* 0x000000010a00788c */ /* 0x000fe4000bf05270 */
[----:B----4-:R-:W-:-:S04]  /*1680*/  USHF.R.U32.HI UR4, URZ, UR13, UR4 ;  /* 0x0000000dff047299 */ /* 0x010fc80008011604 */
[----:B------:R-:W-:-:S04]  /*1690*/  USEL UR4, UR19, UR4, !UP0 ;  /* 0x0000000413047287 */ /* 0x000fc8000c000000 */
[----:B------:R-:W-:Y:S02]  /*16a0*/  UIADD3 UR6, UPT, UPT, -UR4, UR5, URZ ;  /* 0x0000000504067290 */ /* 0x000fe4000fffe1ff */
[----:B------:R-:W-:Y:S02]  /*16b0*/  UIADD3 UR4, UPT, UPT, UR4, -UR5, URZ ;  /* 0x8000000504047290 */ /* 0x000fe4000fffe0ff */
[----:B------:R-:W-:Y:S02]  /*16c0*/  UIMAD UR19, UR6, UR10, UR19 ;  /* 0x0000000a061372a4 */ /* 0x000fe4000f8e0213 */
[----:B------:R-:W-:-:S12]  /*16d0*/  UIMAD UR44, UR4, UR12, UR44 ;  /* 0x0000000c042c72a4 */ /* 0x000fd8000f8e022c */
.L_x_19:
[----:B------:R-:W-:Y:S05]  /*16e0*/  BRA.U !UP6, `(.L_x_20) ;  /* 0x000000010e0c7547 */ /* 0x000fea000b800000 */
[----:B------:R-:W-:Y:S01]  /*16f0*/  UCGABAR_WAIT ;  /* 0x0000000000007dc7 */ /* 0x000fe20008000000 */
[----:B------:R-:W-:Y:S01]  /*1700*/  CCTL.IVALL ;  /* 0x00000000ff00798f */ /* 0x000fe20002000000 */
[----:B------:R-:W-:Y:S05]  /*1710*/  BRA `(.L_x_21) ;  /* 0x0000000000047947 */ /* 0x000fea0003800000 */
.L_x_20:
[----:B------:R-:W-:Y:S06]  /*1720*/  BAR.SYNC.DEFER_BLOCKING 0x0 ;  /* 0x0000000000007b1d */ /* 0x000fec0000010000 */
.L_x_21:
[----:B------:R-:W-:Y:S05]  /*1730*/  BRA.U UP5, `(.L_x_22) ;  /* 0x0000002105607547 */ /* 0x000fea000b800000 */
[----:B------:R-:W2:Y:S01]  /*1740*/  LDCU UR5, c[0x0][0x388] ;  /* 0x00007100ff0577ac */ /* 0x000ea20008000800 */
[----:B------:R-:W-:Y:S01]  /*1750*/  PLOP3.LUT P1, PT, PT, PT, UP3, 0x80, 0x8 ;  /* 0x000000000008781c */ /* 0x000fe20003f2f038 */
[----:B------:R-:W-:Y:S01]  /*1760*/  IMAD.MOV.U32 R2, RZ, RZ, RZ ;  /* 0x000000ffff027224 */ /* 0x000fe200078e00ff */
[----:B------:R-:W-:Y:S01]  /*1770*/  ISETP.EQ.OR P2, PT, R3, RZ, P3 ;  /* 0x000000ff0300720c */ /* 0x000fe20001f42670 */
[----:B------:R-:W3:Y:S01]  /*1780*/  LDCU UR8, c[0x0][0x38c] ;  /* 0x00007180ff0877ac */ /* 0x000ee20008000800 */
[----:B------:R-:W-:Y:S01]  /*1790*/  PLOP3.LUT P1, PT, P1, PT, PT, 0x8, 0x80 ;  /* 0x000000000080781c */ /* 0x000fe20000f2e170 */
[----:B------:R-:W4:Y:S01]  /*17a0*/  LDCU.64 UR6, c[0x0][0x390] ;  /* 0x00007200ff0677ac */ /* 0x000f220008000a00 */
[----:B------:R-:W-:Y:S01]  /*17b0*/  UISETP.NE.AND UP1, UPT, UR18, URZ, UPT ;  /* 0x000000ff1200728c */ /* 0x000fe2000bf25270 */
[----:B------:R-:W1:Y:S01]  /*17c0*/  LDCU UR53, c[0x0][0x370] ;  /* 0x00006e00ff3577ac */ /* 0x000e620008000800 */
[----:B--2---:R-:W-:Y:S02]  /*17d0*/  UIADD3 UR5, UPT, UPT, UR5, 0x1f, URZ ;  /* 0x0000001f05057890 */ /* 0x004fe4000fffe0ff */
[----:B------:R-:W-:-:S02]  /*17e0*/  USEL UR38, UR55, 0x2, UP1 ;  /* 0x0000000237267887 */ /* 0x000fc40008800000 */
[----:B------:R-:W-:Y:S01]  /*17f0*/  USHF.R.S32.HI UR4, URZ, 0x1f, UR5 ;  /* 0x0000001fff047899 */ /* 0x000fe20008011405 */
[----:B------:R-:W2:Y:S03]  /*1800*/  LDCU.64 UR46, c[0x0][0x348] ;  /* 0x00006900ff2e77ac */ /* 0x000ea60008000a00 */
[----:B------:R-:W-:Y:S02]  /*1810*/  ULEA.HI UR4, UR4, UR5, URZ, 0x5 ;  /* 0x0000000504047291 */ /* 0x000fe4000f8f28ff */
[----:B------:R-:W-:Y:S02]  /*1820*/  USHF.L.U32 UR5, UR22, 0x5, URZ ;  /* 0x0000000516057899 */ /* 0x000fe400080006ff */
[----:B------:R-:W-:Y:S02]  /*1830*/  USHF.R.S32.HI UR4, URZ, 0x5, UR4 ;  /* 0x00000005ff047899 */ /* 0x000fe40008011404 */
[----:B------:R-:W-:-:S02]  /*1840*/  ULOP3.LUT UR56, UR5, 0x20, URZ, 0xc0, !UPT ;  /* 0x0000002005387892 */ /* 0x000fc4000f8ec0ff */
[----:B---3--:R-:W-:Y:S02]  /*1850*/  UIMAD UR4, UR4, UR8, URZ ;  /* 0x00000008040472a4 */ /* 0x008fe4000f8e02ff */
[----:B------:R-:W-:Y:S02]  /*1860*/  USHF.L.U32 UR57, UR22, 0x6, URZ ;  /* 0x0000000616397899 */ /* 0x000fe400080006ff */
[----:B----4-:R-:W-:Y:S01]  /*1870*/  UIMAD UR4, UR4, UR6, URZ ;  /* 0x00000006040472a4 */ /* 0x010fe2000f8e02ff */
[----:B------:R-:W3:Y:S03]  /*1880*/  LDCU UR52, c[0x0][0x374] ;  /* 0x00006e80ff3477ac */ /* 0x000ee60008000800 */
[----:B------:R-:W-:Y:S01]  /*1890*/  UIMAD UR54, UR4, UR7, URZ ;  /* 0x00000007043672a4 */ /* 0x000fe2000f8e02ff */
[----:B------:R-:W-:Y:S01]  /*18a0*/  UMOV UR27, 0x1 ;  /* 0x00000001001b7882 */ /* 0x000fe20000000000 */
[----:B------:R-:W-:-:S02]  /*18b0*/  UMOV UR31, URZ ;  /* 0x000000ff001f7c82 */ /* 0x000fc40008000000 */
[----:B------:R-:W-:Y:S02]  /*18c0*/  UISETP.NE.AND UP2, UPT, UR54, URZ, UPT ;  /* 0x000000ff3600728c */ /* 0x000fe4000bf45270 */
[----:B------:R-:W-:Y:S01]  /*18d0*/  UISETP.LT.U32.AND UP0, UPT, UR54, 0x10, UPT ;  /* 0x000000103600788c */ /* 0x000fe2000bf01070 */
[----:B------:R-:W-:Y:S01]  /*18e0*/  UMOV UR36, URZ ;  /* 0x000000ff00247c82 */ /* 0x000fe20008000000 */
[----:B------:R-:W-:Y:S02]  /*18f0*/  UMOV UR42, URZ ;  /* 0x000000ff002a7c82 */ /* 0x000fe40008000000 */
[----:B------:R-:W-:-:S04]  /*1900*/  USEL UR4, UR54, 0x10, UP0 ;  /* 0x0000001036047887 */ /* 0x000fc80008000000 */
[----:B------:R-:W-:Y:S02]  /*1910*/  UIADD3 UR5, UPT, UPT, UR4, -0x1, URZ ;  /* 0xffffffff04057890 */ /* 0x000fe4000fffe0ff */
[----:B------:R-:W-:Y:S02]  /*1920*/  @!UP2 UIADD3 UR5, UPT, UPT, UR4, URZ, URZ ;  /* 0x000000ff0405a290 */ /* 0x000fe4000fffe0ff */
[----:B------:R-:W-:Y:S02]  /*1930*/  UIADD3 UR51, UPT, UPT, UR54, -UR4, URZ ;  /* 0x8000000436337290 */ /* 0x000fe4000fffe0ff */
[----:B-123--:R-:W-:-:S12]  /*1940*/  UIADD3 UR55, UPT, UPT, UR5, 0x1, URZ ;  /* 0x0000000105377890 */ /* 0x00efd8000fffe0ff */
.L_x_40:
[----:B------:R-:W1:Y:S01]  /*1950*/  S2UR UR30, SR_CgaCtaId ;  /* 0x00000000001e79c3 */ /* 0x000e620000008800 */
[----:B------:R-:W-:Y:S01]  /*1960*/  UMOV UR4, 0x400 ;  /* 0x0000040000047882 */ /* 0x000fe20000000000 */
[----:B------:R-:W-:Y:S01]  /*1970*/  MOV R0, UR27 ;  /* 0x0000001b00007c02 */ /* 0x000fe20008000f00 */
[----:B------:R-:W-:Y:S02]  /*1980*/  UISETP.NE.AND UP0, UPT, UR54, URZ, UPT ;  /* 0x000000ff3600728c */ /* 0x000fe4000bf05270 */
[----:B------:R-:W-:Y:S01]  /*1990*/  ULEA UR19, UR19, UR56, 0x6 ;  /* 0x0000003813137291 */ /* 0x000fe2000f8e30ff */
[----:B------:R-:W-:Y:S01]  /*19a0*/  SHF.L.U32 R0, R0, 0x1f, RZ ;  /* 0x0000001f00007819 */ /* 0x000fe200000006ff */
[----:B------:R-:W-:Y:S01]  /*19b0*/  UMOV UR28, URZ ;  /* 0x000000ff001c7c82 */ /* 0x000fe20008000000 */
[----:B------:R-:W-:Y:S01]  /*19c0*/  UMOV UR22, URZ ;  /* 0x000000ff00167c82 */ /* 0x000fe20008000000 */
[----:B------:R-:W-:Y:S01]  /*19d0*/  UMOV UR21, URZ ;  /* 0x000000ff00157c82 */ /* 0x000fe20008000000 */
[----:B------:R-:W-:Y:S01]  /*19e0*/  UMOV UR20, URZ ;  /* 0x000000ff00147c82 */ /* 0x000fe20008000000 */
[----:B-1----:R-:W-:-:S04]  /*19f0*/  ULEA UR30, UR30, UR4, 0x18 ;  /* 0x000000041e1e7291 */ /* 0x002fc8000f8ec0ff */
[----:B------:R-:W-:-:S09]  /*1a00*/  ULEA UR4, UR31, UR30, 0x3 ;  /* 0x0000001e1f047291 */ /* 0x000fd2000f8e18ff */
[----:B------:R1:W2:Y:S01]  /*1a10*/  SYNCS.PHASECHK.TRANS64.TRYWAIT P0, [UR4+0x80], R0 ;  /* 0x00008000ff0075a7 */ /* 0x0002a20008001104 */
[----:B------:R-:W-:-:S04]  /*1a20*/  ULEA.HI UR4, UR44, UR44, URZ, 0x1 ;  /* 0x0000002c2c047291 */ /* 0x000fc8000f8f08ff */
[----:B------:R-:W-:-:S04]  /*1a30*/  USHF.L.U32 UR4, UR4, 0x6, URZ ;  /* 0x0000000604047899 */ /* 0x000fc800080006ff */
[----:B------:R-:W-:-:S04]  /*1a40*/  ULOP3.LUT UR4, UR4, 0xffffff80, URZ, 0xc0, !UPT ;  /* 0xffffff8004047892 */ /* 0x000fc8000f8ec0ff */
[----:B------:R-:W-:Y:S01]  /*1a50*/  ULOP3.LUT UR43, UR4, 0x40, UR57, 0xf8, !UPT ;  /* 0x00000040042b7892 */ /* 0x000fe2000f8ef839 */
[----:B------:R-:W-:Y:S11]  /*1a60*/  BRA.U !UP0, `(.L_x_23) ;  /* 0x0000000508ac7547 */ /* 0x000ff6000b800000 */
[----:B------:R-:W3:Y:S01]  /*1a70*/  LDCU.128 UR12, c[0x0][0x480] ;  /* 0x00009000ff0c77ac */ /* 0x000ee20008000c00 */
[----:B------:R-:W4:Y:S01]  /*1a80*/  LDCU.128 UR8, c[0x0][0x490] ;  /* 0x00009200ff0877ac */ /* 0x000f220008000c00 */
[----:B------:R-:W1:Y:S01]  /*1a90*/  LDCU.64 UR20, c[0x0][0x4c0] ;  /* 0x00009800ff1477ac */ /* 0x000e620008000a00 */
[----:B------:R-:W1:Y:S01]  /*1aa0*/  LDCU.64 UR16, c[0x0][0x4f0] ;  /* 0x00009e00ff1077ac */ /* 0x000e620008000a00 */
[----:B------:R-:W1:Y:S01]  /*1ab0*/  LDCU UR18, c[0x0][0x4c8] ;  /* 0x00009900ff1277ac */ /* 0x000e620008000800 */
[----:B---3--:R-:W-:Y:S02]  /*1ac0*/  UIMAD.WIDE.U32 UR4, UR43, UR13, URZ ;  /* 0x0000000d2b0472a5 */ /* 0x008fe4000f8e00ff */
[----:B------:R-:W-:Y:S02]  /*1ad0*/  UISETP.NE.AND UP0, UPT, UR12, 0x1, UPT ;  /* 0x000000010c00788c */ /* 0x000fe4000bf05270 */
[----:B------:R-:W-:Y:S01]  /*1ae0*/  USHF.R.U32.HI UR5, URZ, UR14, UR5 ;  /* 0x0000000eff057299 */ /* 0x000fe20008011605 */
[----:B------:R-:W3:Y:S03]  /*1af0*/  LDCU UR49, c[0x0][0x38c] ;  /* 0x00007180ff3177ac */ /* 0x000ee60008000800 */
[----:B------:R-:W-:-:S02]  /*1b00*/  USEL UR5, UR43, UR5, !UP0 ;  /* 0x000000052b057287 */ /* 0x000fc4000c000000 */
[----:B------:R-:W-:Y:S02]  /*1b10*/  UISETP.NE.AND UP0, UPT, UR15, 0x1, UPT ;  /* 0x000000010f00788c */ /* 0x000fe4000bf05270 */
[----:B----4-:R-:W-:Y:S01]  /*1b20*/  UIMAD.WIDE.U32 UR6, UR5, UR8, URZ ;  /* 0x00000008050672a5 */ /* 0x010fe2000f8e00ff */
[----:B------:R-:W4:Y:S01]  /*1b30*/  LDCU UR8, c[0x0][0x4a0] ;  /* 0x00009400ff0877ac */ /* 0x000f220008000800 */
[----:B------:R-:W1:Y:S05]  /*1b40*/  LDCU UR23, c[0x0][0x4cc] ;  /* 0x00009980ff1777ac */ /* 0x000e6a0008000800 */
[----:B------:R-:W-:Y:S01]  /*1b50*/  UMOV UR4, UR7 ;  /* 0x0000000700047c82 */ /* 0x000fe20008000000 */
[----:B------:R-:W1:Y:S01]  /*1b60*/  LDCU.64 UR40, c[0x0][0x390] ;  /* 0x00007200ff2877ac */ /* 0x000e620008000a00 */
[----:B------:R-:W-:Y:S01]  /*1b70*/  USHF.R.U32.HI UR4, URZ, UR9, UR4 ;  /* 0x00000009ff047299 */ /* 0x000fe20008011604 */
[----:B------:R-:W1:Y:S03]  /*1b80*/  LDCU UR9, c[0x0][0x4ec] ;  /* 0x00009d80ff0977ac */ /* 0x000e660008000800 */
[----:B------:R-:W-:-:S02]  /*1b90*/  USEL UR4, UR5, UR4, !UP0 ;  /* 0x0000000405047287 */ /* 0x000fc4000c000000 */
[----:B------:R-:W-:Y:S02]  /*1ba0*/  UISETP.NE.AND UP0, UPT, UR10, 0x1, UPT ;  /* 0x000000010a00788c */ /* 0x000fe4000bf05270 */
[----:B------:R-:W-:Y:S01]  /*1bb0*/  UIMAD.WIDE.U32 UR6, UR4, UR11, URZ ;  /* 0x0000000b040672a5 */ /* 0x000fe2000f8e00ff */
[----:B------:R-:W1:Y:S01]  /*1bc0*/  LDCU.64 UR24, c[0x0][0x4d0] ;  /* 0x00009a00ff1877ac */ /* 0x000e620008000a00 */
[----:B------:R-:W-:-:S05]  /*1bd0*/  UIADD3 UR42, UPT, UPT, UR55, UR36, URZ ;  /* 0x00000024372a7290 */ /* 0x000fca000fffe0ff */
[----:B------:R-:W-:Y:S01]  /*1be0*/  UMOV UR6, UR7 ;  /* 0x0000000700067c82 */ /* 0x000fe20008000000 */
[----:B------:R-:W-:Y:S02]  /*1bf0*/  UIADD3 UR7, UPT, UPT, -UR4, URZ, URZ ;  /* 0x000000ff04077290 */ /* 0x000fe4000fffe1ff */
[----:B----4-:R-:W-:Y:S02]  /*1c00*/  USHF.R.U32.HI UR6, URZ, UR8, UR6 ;  /* 0x00000008ff067299 */ /* 0x010fe40008011606 */
[----:B------:R-:W-:Y:S02]  /*1c10*/  UIADD3 UR8, UPT, UPT, -UR5, URZ, URZ ;  /* 0x000000ff05087290 */ /* 0x000fe4000fffe1ff */
[----:B------:R-:W-:Y:S02]  /*1c20*/  USEL UR14, UR4, UR6, !UP0 ;  /* 0x00000006040e7287 */ /* 0x000fe4000c000000 */
[----:B------:R-:W-:Y:S02]  /*1c30*/  UIMAD UR7, UR15, UR7, UR5 ;  /* 0x000000070f0772a4 */ /* 0x000fe4000f8e0205 */
[----:B------:R-:W-:-:S02]  /*1c40*/  UIADD3 UR6, UPT, UPT, -UR14, URZ, URZ ;  /* 0x000000ff0e067290 */ /* 0x000fc4000fffe1ff */
[----:B------:R-:W-:Y:S02]  /*1c50*/  UIMAD UR8, UR12, UR8, UR43 ;  /* 0x000000080c0872a4 */ /* 0x000fe4000f8e022b */
[----:B------:R-:W-:Y:S02]  /*1c60*/  UIMAD UR13, UR10, UR6, UR4 ;  /* 0x000000060a0d72a4 */ /* 0x000fe4000f8e0204 */
[----:B-1----:R-:W-:Y:S02]  /*1c70*/  UIMAD UR11, UR8, UR20, UR9 ;  /* 0x00000014080b72a4 */ /* 0x002fe4000f8e0209 */
[----:B------:R-:W-:Y:S01]  /*1c80*/  UIMAD UR12, UR7, UR21, UR16 ;  /* 0x00000015070c72a4 */ /* 0x000fe2000f8e0210 */
[----:B------:R-:W1:Y:S02]  /*1c90*/  LDCU.64 UR4, c[0x0][0x4f8] ;  /* 0x00009f00ff0477ac */ /* 0x000e640008000a00 */
[----:B------:R-:W4:Y:S01]  /*1ca0*/  LDCU UR6, c[0x0][0x500] ;  /* 0x0000a000ff0677ac */ /* 0x000f220008000800 */
[----:B------:R-:W-:Y:S01]  /*1cb0*/  UIMAD UR13, UR13, UR18, UR17 ;  /* 0x000000120d0d72a4 */ /* 0x000fe2000f8e0211 */
[----:B------:R-:W-:Y:S01]  /*1cc0*/  UMOV UR28, URZ ;  /* 0x000000ff001c7c82 */ /* 0x000fe20008000000 */
[----:B------:R-:W-:Y:S01]  /*1cd0*/  UMOV UR7, UR31 ;  /* 0x0000001f00077c82 */ /* 0x000fe20008000000 */
[----:B------:R-:W-:Y:S01]  /*1ce0*/  UMOV UR20, URZ ;  /* 0x000000ff00147c82 */ /* 0x000fe20008000000 */
[----:B------:R-:W-:Y:S01]  /*1cf0*/  UMOV UR21, URZ ;  /* 0x000000ff00157c82 */ /* 0x000fe20008000000 */
[----:B---3--:R-:W-:-:S07]  /*1d00*/  UMOV UR22, URZ ;  /* 0x000000ff00167c82 */ /* 0x008fce0008000000 */
.L_x_29:
[----:B------:R-:W-:Y:S01]  /*1d10*/  @!P3 MOV R3, 0x6000 ;  /* 0x000060000003b802 */ /* 0x000fe20000000f00 */
[----:B------:R-:W-:Y:S01]  /*1d20*/  ULEA UR9, UR7, UR30, 0x3 ;  /* 0x0000001e07097291 */ /* 0x000fe2000f8e18ff */
[----:B-12---:R-:W-:Y:S11]  /*1d30*/  @P0 BRA `(.L_x_24) ;  /* 0x0000000000100947 */ /* 0x006ff60003800000 */
[----:B------:R-:W-:Y:S04]  /*1d40*/  MOV R0, UR27 ;  /* 0x0000001b00007c02 */ /* 0x000fe80008000f00 */
[----:B------:R-:W-:Y:S04]  /*1d50*/  SHF.L.U32 R5, R0, 0x1f, RZ ;  /* 0x0000001f00057819 */ /* 0x000fe800000006ff */
[----:B------:R-:W2:Y:S02]  /*1d60*/  SYNCS.PHASECHK.TRANS64.TRYWAIT P0, [UR9+0x80], R5 ;  /* 0x00008005ff0075a7 */ /* 0x000ea40008001109 */
[----:B--2---:R-:W-:Y:S05]  /*1d70*/  @!P0 BRA `(.L_x_25) ;  /* 0x0000006c00cc8947 */ /* 0x004fea0003800000 */
.L_x_24:
[----:B------:R3:W-:Y:S01]  /*1d80*/  @!P3 SYNCS.ARRIVE.TRANS64 RZ, [UR9], R3 ;  /* 0x00000003ffffb9a7 */ /* 0x0007e20008000009 */
[----:B------:R-:W-:Y:S04]  /*1d90*/  ULOP3.LUT UR8, UR38, 0x2, URZ, 0xfc, !UPT ;  /* 0x0000000226087892 */ /* 0x000fe8000f8efcff */
[----:B------:R-:W-:Y:S09]  /*1da0*/  UISETP.NE.AND UP0, UPT, UR8, 0x2, UPT ;  /* 0x000000020800788c */ /* 0x000ff2000bf05270 */
[----:B------:R-:W-:Y:S05]  /*1db0*/  BRA.U UP0, `(.L_x_26) ;  /* 0x0000000100047547 */ /* 0x000fea000b800000 */
[----:B-1--4-:R-:W-:Y:S05]  /*1dc0*/  BPT.TRAP 0x1 ;  /* 0x000000040000795c */ /* 0x012fea0000300000 */
.L_x_26:
[----:B------:R-:W-:Y:S04]  /*1dd0*/  BSSY.RECONVERGENT B0, `(.L_x_27) ;  /* 0x0000003000007945 */ /* 0x000fe80003800200 */
[----:B------:R-:W-:Y:S05]  /*1de0*/  @P2 BRA `(.L_x_28) ;  /* 0x0000000000042947 */ /* 0x000fea0003800000 */
[----:B-1--4-:R-:W-:Y:S05]  /*1df0*/  BPT.TRAP 0x1 ;  /* 0x000000040000795c */ /* 0x012fea0000300000 */
.L_x_28:
[----:B-1--4-:R-:W-:Y:S05]  /*1e00*/  BSYNC.RECONVERGENT B0 ;  /* 0x0000000000007941 */ /* 0x012fea0003800200 */
.L_x_27:
[----:B------:R-:W-:Y:S02]  /*1e10*/  UIADD3 UR8, UPT, UPT, UR7, 0x1, URZ ;  /* 0x0000000107087890 */ /* 0x000fe4000fffe0ff */
[----:B------:R-:W-:Y:S02]  /*1e20*/  UIMAD UR15, UR20, UR23, UR4 ;  /* 0x00000017140f72a4 */ /* 0x000fe4000f8e0204 */
[----:B------:R-:W-:Y:S02]  /*1e30*/  UISETP.NE.AND UP0, UPT, UR8, 0x10, UPT ;  /* 0x000000100800788c */ /* 0x000fe4000bf05270 */
[----:B------:R-:W-:Y:S02]  /*1e40*/  ULEA UR17, UR7, UR30, 0xd ;  /* 0x0000001e07117291 */ /* 0x000fe4000f8e68ff */
[----:B------:R-:W-:Y:S02]  /*1e50*/  USEL UR10, URZ, 0x1, UP0 ;  /* 0x00000001ff0a7887 */ /* 0x000fe40008000000 */
[----:B------:R-:W-:Y:S02]  /*1e60*/  USEL UR31, UR8, URZ, UP0 ;  /* 0x000000ff081f7287 */ /* 0x000fe40008000000 */
[----:B------:R-:W-:Y:S02]  /*1e70*/  ULOP3.LUT UR27, UR27, UR10, URZ, 0x3c, !UPT ;  /* 0x0000000a1b1b7292 */ /* 0x000fe4000f8e3cff */
[----:B------:R-:W-:Y:S02]  /*1e80*/  ULEA UR8, UR31, UR30, 0x3 ;  /* 0x0000001e1f087291 */ /* 0x000fe4000f8e18ff */
[----:B------:R-:W-:Y:S02]  /*1e90*/  ULEA UR16, UR7, UR30, 0xc ;  /* 0x0000001e07107291 */ /* 0x000fe4000f8e60ff */
[----:B------:R-:W-:Y:S01]  /*1ea0*/  UIADD3 UR34, UP0, UPT, UR46, 0x80, URZ ;  /* 0x000000802e227890 */ /* 0x000fe2000ff1e0ff */
[----:B--2---:R-:W-:Y:S01]  /*1eb0*/  MOV R0, UR27 ;  /* 0x0000001b00007c02 */ /* 0x004fe20008000f00 */
[----:B------:R-:W-:Y:S02]  /*1ec0*/  ULOP3.LUT UR9, UR9, 0xfefffff8, URZ, 0xc0, !UPT ;  /* 0xfefffff809097892 */ /* 0x000fe4000f8ec0ff */
[----:B------:R-:W-:Y:S01]  /*1ed0*/  USHF.L.U32 UR10, UR28, 0x5, URZ ;  /* 0x000000051c0a7899 */ /* 0x000fe200080006ff */
[----:B---3--:R-:W-:Y:S01]  /*1ee0*/  SHF.L.U32 R3, R0, 0x1f, RZ ;  /* 0x0000001f00037819 */ /* 0x008fe200000006ff */
[----:B------:R-:W-:Y:S02]  /*1ef0*/  UIADD3.X UR35, UPT, UPT, URZ, UR47, URZ, UP0, !UPT ;  /* 0x0000002fff237290 */ /* 0x000fe400087fe4ff */
[----:B------:R-:W-:Y:S01]  /*1f00*/  UIADD3 UR32, UP3, UPT, UR46, 0x200, URZ ;  /* 0x000002002e207890 */ /* 0x000fe2000ff7e0ff */
[----:B------:R3:W1:Y:S01]  /*1f10*/  SYNCS.PHASECHK.TRANS64.TRYWAIT P0, [UR8+0x80], R3 ;  /* 0x00008003ff0075a7 */ /* 0x0006620008001108 */
[----:B------:R-:W-:Y:S02]  /*1f20*/  UIMAD UR8, UR21, UR24, UR5 ;  /* 0x00000018150872a4 */ /* 0x000fe4000f8e0205 */
[----:B------:R-:W-:Y:S02]  /*1f30*/  UIMAD UR7, UR22, UR25, UR6 ;  /* 0x00000019160772a4 */ /* 0x000fe4000f8e0206 */
[----:B------:R-:W-:Y:S02]  /*1f40*/  ULEA UR15, UR8, UR15, 0x5 ;  /* 0x0000000f080f7291 */ /* 0x000fe4000f8e28ff */
[----:B------:R-:W-:Y:S02]  /*1f50*/  UIADD3 UR8, UPT, UPT, UR17, 0x6400, URZ ;  /* 0x0000640011087890 */ /* 0x000fe4000fffe0ff */
[----:B------:R-:W-:Y:S02]  /*1f60*/  ULEA UR7, UR7, UR15, 0xa ;  /* 0x0000000f07077291 */ /* 0x000fe4000f8e50ff */
[----:B------:R-:W-:Y:S02]  /*1f70*/  UIADD3.X UR33, UPT, UPT, URZ, UR47, URZ, UP3, !UPT ;  /* 0x0000002fff217290 */ /* 0x000fe40009ffe4ff */
[----:B------:R-:W-:Y:S02]  /*1f80*/  UPRMT UR7, UR7, 0x5410, URZ ;  /* 0x0000541007077896 */ /* 0x000fe400080000ff */
[----:B------:R-:W-:Y:S02]  /*1f90*/  UIADD3 UR16, UPT, UPT, UR16, 0x26400, URZ ;  /* 0x0002640010107890 */ /* 0x000fe4000fffe0ff */
[----:B------:R-:W-:Y:S02]  /*1fa0*/  UIADD3 UR37, UPT, UPT, UR20, 0x1, URZ ;  /* 0x0000000114257890 */ /* 0x000fe4000fffe0ff */
[----:B------:R-:W-:Y:S02]  /*1fb0*/  UIADD3 UR29, UPT, UPT, UR21, 0x1, URZ ;  /* 0x00000001151d7890 */ /* 0x000fe4000fffe0ff */
[----:B------:R-:W-:Y:S02]  /*1fc0*/  UISETP.NE.AND UP2, UPT, UR37, UR49, UPT ;  /* 0x000000312500728c */ /* 0x000fe4000bf45270 */
[----:B------:R-:W-:Y:S02]  /*1fd0*/  UIADD3 UR26, UPT, UPT, UR22, 0x1, URZ ;  /* 0x00000001161a7890 */ /* 0x000fe4000fffe0ff */
[----:B------:R-:W-:Y:S01]  /*1fe0*/  UIADD3 UR36, UPT, UPT, UR36, 0x1, URZ ;  /* 0x0000000124247890 */ /* 0x000fe2000fffe0ff */
[----:B------:R-:W-:Y:S01]  /*1ff0*/  UMOV UR44, 0x0 ;  /* 0x00000000002c7882 */ /* 0x000fe20000000000 */
[----:B------:R-:W-:Y:S01]  /*2000*/  UMOV UR45, 0x10000000 ;  /* 0x10000000002d7882 */ /* 0x000fe20000000000 */
[----:B------:R-:W-:Y:S01]  /*2010*/  UMOV UR17, UR9 ;  /* 0x0000000900117c82 */ /* 0x000fe20008000000 */
[----:B------:R2:W-:Y:S01]  /*2020*/  UTMALDG.5D.IM2COL.2CTA [UR8], [UR34], UR7, desc[UR44] ;  /* 0x00002c08220073b4 */ /* 0x0005e20008261007 */
[----:B------:R-:W-:Y:S02]  /*2030*/  UMOV UR18, UR10 ;  /* 0x0000000a00127c82 */ /* 0x000fe40008000000 */
[----:B------:R-:W-:Y:S04]  /*2040*/  @UP2 UIADD3 UR29, UPT, UPT, UR21, URZ, URZ ;  /* 0x000000ff151d2290 */ /* 0x000fe8000fffe0ff */
[----:B------:R-:W-:Y:S01]  /*2050*/  UISETP.NE.AND UP1, UPT, UR29, UR40, UPT ;  /* 0x000000281d00728c */ /* 0x000fe2000bf25270 */
[----:B------:R4:W-:Y:S10]  /*2060*/  UTMALDG.5D.2CTA [UR16], [UR32], desc[UR44] ;  /* 0x00002c10200075b4 */ /* 0x0009f40008221000 */
[----:B------:R-:W-:Y:S04]  /*2070*/  @UP1 UIADD3 UR26, UPT, UPT, UR22, URZ, URZ ;  /* 0x000000ff161a1290 */ /* 0x000fe8000fffe0ff */
[----:B------:R-:W-:Y:S02]  /*2080*/  UISETP.NE.AND UP0, UPT, UR26, UR41, UPT ;  /* 0x000000291a00728c */ /* 0x000fe4000bf05270 */
[----:B--2---:R-:W-:Y:S09]  /*2090*/  UIADD3 UR8, UPT, UPT, UR28, 0x1, URZ ;  /* 0x000000011c087890 */ /* 0x004ff2000fffe0ff */
[----:B------:R-:W-:Y:S01]  /*20a0*/  @UP0 UIADD3 UR8, UPT, UPT, UR28, URZ, URZ ;  /* 0x000000ff1c080290 */ /* 0x000fe2000fffe0ff */
[----:B------:R-:W-:Y:S01]  /*20b0*/  UMOV UR7, UR31 ;  /* 0x0000001f00077c82 */ /* 0x000fe20008000000 */
[----:B----4-:R-:W-:Y:S02]  /*20c0*/  USEL UR22, UR26, URZ, UP0 ;  /* 0x000000ff1a167287 */ /* 0x010fe40008000000 */
[----:B------:R-:W-:Y:S02]  /*20d0*/  UISETP.NE.AND UP0, UPT, UR36, UR42, UPT ;  /* 0x0000002a2400728c */ /* 0x000fe4000bf05270 */
[----:B------:R-:W-:Y:S02]  /*20e0*/  USEL UR20, UR37, URZ, UP2 ;  /* 0x000000ff25147287 */ /* 0x000fe40009000000 */
[----:B------:R-:W-:Y:S01]  /*20f0*/  USEL UR21, UR29, URZ, UP1 ;  /* 0x000000ff1d157287 */ /* 0x000fe20008800000 */
[----:B------:R-:W-:Y:S04]  /*2100*/  UMOV UR28, UR8 ;  /* 0x00000008001c7c82 */ /* 0x000fe80008000000 */
[----:B---3--:R-:W-:Y:S07]  /*2110*/  BRA.U UP0, `(.L_x_29) ;  /* 0xfffffff900fc7547 */ /* 0x008fee000b83ffff */
.L_x_23:
[----:B------:R-:W-:Y:S01]  /*2120*/  ULEA UR4, UR31, UR30, 0x3 ;  /* 0x0000001e1f047291 */ /* 0x000fe2000f8e18ff */
[----:B-1----:R-:W-:Y:S01]  /*2130*/  MOV R0, UR27 ;  /* 0x0000001b00007c02 */ /* 0x002fe20008000f00 */
[----:B------:R-:W-:Y:S01]  /*2140*/  @!P1 SYNCS.ARRIVE.TRANS64.A1T0 RZ, [UR30+0x138], RZ ;  /* 0x000138ffffff99a7 */ /* 0x000fe2000810001e */
[----:B------:R-:W-:Y:S02]  /*2150*/  UISETP.GE.AND UP0, UPT, UR51, 0x1, UPT ;  /* 0x000000013300788c */ /* 0x000fe4000bf06270 */
[----:B------:R-:W-:-:S04]  /*2160*/  SHF.L.U32 R0, R0, 0x1f, RZ ;  /* 0x0000001f00007819 */ /* 0x000fc800000006ff */
[----:B--2---:R1:W2:Y:S03]  /*2170*/  SYNCS.PHASECHK.TRANS64.TRYWAIT P0, [UR4+0x80], R0 ;  /* 0x00008000ff0075a7 */ /* 0x0042a60008001104 */
[----:B------:R-:W-:Y:S05]  /*2180*/  BRA.U !UP0, `(.L_x_30) ;  /* 0x0000000508a47547 */ /* 0x000fea000b800000 */
[----:B------:R-:W3:Y:S01]  /*2190*/  LDCU.128 UR8, c[0x0][0x480] ;  /* 0x00009000ff0877ac */ /* 0x000ee20008000c00 */
[----:B------:R-:W4:Y:S01]  /*21a0*/  LDCU.128 UR32, c[0x0][0x490] ;  /* 0x00009200ff2077ac */ /* 0x000f220008000c00 */
[----:B------:R-:W1:Y:S01]  /*21b0*/  LDCU UR13, c[0x0][0x4c8] ;  /* 0x00009900ff0d77ac */ /* 0x000e620008000800 */
        /* <DEDUP_REMOVED lines=10> */
[----:B------:R-:W1:Y:S05]  /*2260*/  LDCU.64 UR40, c[0x0][0x390] ;  /* 0x00007200ff2877ac */ /* 0x000e6a0008000a00 */
[----:B------:R-:W-:Y:S01]  /*2270*/  UMOV UR4, UR7 ;  /* 0x0000000700047c82 */ /* 0x000fe20008000000 */
[----:B------:R-:W1:Y:S01]  /*2280*/  LDCU.64 UR24, c[0x0][0x4d0] ;  /* 0x00009a00ff1877ac */ /* 0x000e620008000a00 */
[----:B------:R-:W-:Y:S01]  /*2290*/  USHF.R.U32.HI UR4, URZ, UR33, UR4 ;  /* 0x00000021ff047299 */ /* 0x000fe20008011604 */
[----:B------:R-:W4:Y:S03]  /*22a0*/  LDCU.64 UR32, c[0x0][0x4c0] ;  /* 0x00009800ff2077ac */ /* 0x000f260008000a00 */
[----:B------:R-:W-:-:S02]  /*22b0*/  USEL UR4, UR5, UR4, !UP0 ;  /* 0x0000000405047287 */ /* 0x000fc4000c000000 */
[----:B------:R-:W-:Y:S02]  /*22c0*/  UISETP.NE.AND UP0, UPT, UR34, 0x1, UPT ;  /* 0x000000012200788c */ /* 0x000fe4000bf05270 */
[----:B------:R-:W-:Y:S02]  /*22d0*/  UIMAD.WIDE.U32 UR6, UR4, UR35, URZ ;  /* 0x00000023040672a5 */ /* 0x000fe4000f8e00ff */
[----:B------:R-:W-:Y:S01]  /*22e0*/  UIADD3 UR42, UPT, UPT, UR51, UR42, URZ ;  /* 0x0000002a332a7290 */ /* 0x000fe2000fffe0ff */
[----:B------:R-:W-:-:S04]  /*22f0*/  UMOV UR37, UR51 ;  /* 0x0000003300257c82 */ /* 0x000fc80008000000 */
[----:B------:R-:W-:Y:S01]  /*2300*/  UMOV UR6, UR7 ;  /* 0x0000000700067c82 */ /* 0x000fe20008000000 */
[----:B------:R-:W-:Y:S02]  /*2310*/  UIADD3 UR7, UPT, UPT, -UR5, URZ, URZ ;  /* 0x000000ff05077290 */ /* 0x000fe4000fffe1ff */
[----:B---3--:R-:W-:Y:S02]  /*2320*/  USHF.R.U32.HI UR6, URZ, UR9, UR6 ;  /* 0x00000009ff067299 */ /* 0x008fe40008011606 */
[----:B------:R-:W-:Y:S02]  /*2330*/  UIMAD UR7, UR8, UR7, UR43 ;  /* 0x00000007080772a4 */ /* 0x000fe4000f8e022b */
[----:B------:R-:W-:Y:S02]  /*2340*/  USEL UR14, UR4, UR6, !UP0 ;  /* 0x00000006040e7287 */ /* 0x000fe4000c000000 */
[----:B------:R-:W-:Y:S02]  /*2350*/  UIADD3 UR6, UPT, UPT, -UR4, URZ, URZ ;  /* 0x000000ff04067290 */ /* 0x000fe4000fffe1ff */
[----:B------:R-:W-:-:S02]  /*2360*/  UIADD3 UR9, UPT, UPT, -UR14, URZ, URZ ;  /* 0x000000ff0e097290 */ /* 0x000fc4000fffe1ff */
[----:B------:R-:W-:Y:S02]  /*2370*/  UIMAD UR12, UR11, UR6, UR5 ;  /* 0x000000060b0c72a4 */ /* 0x000fe4000f8e0205 */
[----:B------:R-:W-:Y:S02]  /*2380*/  UIMAD UR9, UR34, UR9, UR4 ;  /* 0x00000009220972a4 */ /* 0x000fe4000f8e0204 */
[----:B----4-:R-:W-:Y:S01]  /*2390*/  UIMAD UR11, UR7, UR32, UR10 ;  /* 0x00000020070b72a4 */ /* 0x010fe2000f8e020a */
[----:B------:R-:W3:Y:S02]  /*23a0*/  LDCU UR43, c[0x0][0x38c] ;  /* 0x00007180ff2b77ac */ /* 0x000ee40008000800 */
[----:B------:R-:W4:Y:S01]  /*23b0*/  LDCU UR6, c[0x0][0x500] ;  /* 0x0000a000ff0677ac */ /* 0x000f220008000800 */
[----:B------:R-:W2:Y:S01]  /*23c0*/  LDCU.64 UR4, c[0x0][0x4f8] ;  /* 0x00009f00ff0477ac */ /* 0x000ea20008000a00 */
[----:B-1----:R-:W-:Y:S02]  /*23d0*/  UIMAD UR12, UR12, UR33, UR16 ;  /* 0x000000210c0c72a4 */ /* 0x002fe4000f8e0210 */
[----:B------:R-:W-:Y:S01]  /*23e0*/  UIMAD UR13, UR9, UR13, UR17 ;  /* 0x0000000d090d72a4 */ /* 0x000fe2000f8e0211 */
[----:B------:R-:W-:-:S11]  /*23f0*/  UMOV UR7, UR31 ;  /* 0x0000001f00077c82 */ /* 0x000fd60008000000 */
.L_x_36:
[----:B------:R-:W-:Y:S01]  /*2400*/  @!P3 MOV R3, 0x6000 ;  /* 0x000060000003b802 */ /* 0x000fe20000000f00 */
[----:B------:R-:W-:Y:S01]  /*2410*/  ULEA UR9, UR7, UR30, 0x3 ;  /* 0x0000001e07097291 */ /* 0x000fe2000f8e18ff */
[----:B--2---:R-:W-:Y:S11]  /*2420*/  @P0 BRA `(.L_x_31) ;  /* 0x0000000000100947 */ /* 0x004ff60003800000 */
[----:B------:R-:W-:Y:S04]  /*2430*/  MOV R0, UR27 ;  /* 0x0000001b00007c02 */ /* 0x000fe80008000f00 */
[----:B------:R-:W-:Y:S04]  /*2440*/  SHF.L.U32 R5, R0, 0x1f, RZ ;  /* 0x0000001f00057819 */ /* 0x000fe800000006ff */
[----:B------:R-:W1:Y:S02]  /*2450*/  SYNCS.PHASECHK.TRANS64.TRYWAIT P0, [UR9+0x80], R5 ;  /* 0x00008005ff0075a7 */ /* 0x000e640008001109 */
[----:B-1----:R-:W-:Y:S05]  /*2460*/  @!P0 BRA `(.L_x_32) ;  /* 0x0000006800288947 */ /* 0x002fea0003800000 */
.L_x_31:
[----:B------:R2:W-:Y:S01]  /*2470*/  @!P3 SYNCS.ARRIVE.TRANS64 RZ, [UR9], R3 ;  /* 0x00000003ffffb9a7 */ /* 0x0005e20008000009 */
[----:B------:R-:W-:Y:S04]  /*2480*/  ULOP3.LUT UR8, UR38, 0x2, URZ, 0xfc, !UPT ;  /* 0x0000000226087892 */ /* 0x000fe8000f8efcff */
[----:B------:R-:W-:Y:S09]  /*2490*/  UISETP.NE.AND UP0, UPT, UR8, 0x2, UPT ;  /* 0x000000020800788c */ /* 0x000ff2000bf05270 */
[----:B------:R-:W-:Y:S05]  /*24a0*/  BRA.U UP0, `(.L_x_33) ;  /* 0x0000000100047547 */ /* 0x000fea000b800000 */
[----:B---34-:R-:W-:Y:S05]  /*24b0*/  BPT.TRAP 0x1 ;  /* 0x000000040000795c */ /* 0x018fea0000300000 */
.L_x_33:
[----:B------:R-:W-:Y:S04]  /*24c0*/  BSSY.RECONVERGENT B0, `(.L_x_34) ;  /* 0x0000003000007945 */ /* 0x000fe80003800200 */
[----:B------:R-:W-:Y:S05]  /*24d0*/  @P2 BRA `(.L_x_35) ;  /* 0x0000000000042947 */ /* 0x000fea0003800000 */
[----:B---34-:R-:W-:Y:S05]  /*24e0*/  BPT.TRAP 0x1 ;  /* 0x000000040000795c */ /* 0x018fea0000300000 */
.L_x_35:
[----:B---34-:R-:W-:Y:S05]  /*24f0*/  BSYNC.RECONVERGENT B0 ;  /* 0x0000000000007941 */ /* 0x018fea0003800200 */
.L_x_34:
[----:B------:R-:W-:Y:S02]  /*2500*/  UIADD3 UR8, UPT, UPT, UR7, 0x1, URZ ;  /* 0x0000000107087890 */ /* 0x000fe4000fffe0ff */
[----:B------:R-:W-:Y:S02]  /*2510*/  UIMAD UR16, UR20, UR23, UR4 ;  /* 0x00000017141072a4 */ /* 0x000fe4000f8e0204 */
[----:B------:R-:W-:Y:S02]  /*2520*/  UISETP.NE.AND UP0, UPT, UR8, 0x10, UPT ;  /* 0x000000100800788c */ /* 0x000fe4000bf05270 */
[----:B------:R-:W-:Y:S02]  /*2530*/  UIMAD UR15, UR21, UR24, UR5 ;  /* 0x00000018150f72a4 */ /* 0x000fe4000f8e0205 */
[----:B------:R-:W-:Y:S02]  /*2540*/  USEL UR10, URZ, 0x1, UP0 ;  /* 0x00000001ff0a7887 */ /* 0x000fe40008000000 */
[----:B------:R-:W-:Y:S02]  /*2550*/  USEL UR31, UR8, URZ, UP0 ;  /* 0x000000ff081f7287 */ /* 0x000fe40008000000 */
[----:B------:R-:W-:Y:S02]  /*2560*/  ULOP3.LUT UR27, UR27, UR10, URZ, 0x3c, !UPT ;  /* 0x0000000a1b1b7292 */ /* 0x000fe4000f8e3cff */
[----:B------:R-:W-:Y:S02]  /*2570*/  ULEA UR8, UR31, UR30, 0x3 ;  /* 0x0000001e1f087291 */ /* 0x000fe4000f8e18ff */
[----:B------:R-:W-:Y:S02]  /*2580*/  ULEA UR17, UR7, UR30, 0xc ;  /* 0x0000001e07117291 */ /* 0x000fe4000f8e60ff */
[----:B------:R-:W-:Y:S01]  /*2590*/  ULEA UR15, UR15, UR16, 0x5 ;  /* 0x000000100f0f7291 */ /* 0x000fe2000f8e28ff */
[----:B-1----:R-:W-:Y:S01]  /*25a0*/  MOV R0, UR27 ;  /* 0x0000001b00007c02 */ /* 0x002fe20008000f00 */
[----:B------:R-:W-:Y:S02]  /*25b0*/  UIADD3 UR34, UP0, UPT, UR46, 0x80, URZ ;  /* 0x000000802e227890 */ /* 0x000fe4000ff1e0ff */
[----:B------:R-:W-:Y:S01]  /*25c0*/  ULOP3.LUT UR9, UR9, 0xfefffff8, URZ, 0xc0, !UPT ;  /* 0xfefffff809097892 */ /* 0x000fe2000f8ec0ff */
[----:B--2---:R-:W-:Y:S01]  /*25d0*/  SHF.L.U32 R3, R0, 0x1f, RZ ;  /* 0x0000001f00037819 */ /* 0x004fe200000006ff */
[----:B------:R-:W-:Y:S02]  /*25e0*/  USHF.L.U32 UR10, UR28, 0x5, URZ ;  /* 0x000000051c0a7899 */ /* 0x000fe400080006ff */
[----:B------:R-:W-:Y:S01]  /*25f0*/  UIADD3.X UR35, UPT, UPT, URZ, UR47, URZ, UP0, !UPT ;  /* 0x0000002fff237290 */ /* 0x000fe200087fe4ff */
[----:B------:R1:W2:Y:S01]  /*2600*/  SYNCS.PHASECHK.TRANS64.TRYWAIT P0, [UR8+0x80], R3 ;  /* 0x00008003ff0075a7 */ /* 0x0002a20008001108 */
[----:B------:R-:W-:Y:S02]  /*2610*/  ULEA UR8, UR7, UR30, 0xd ;  /* 0x0000001e07087291 */ /* 0x000fe4000f8e68ff */
[----:B------:R-:W-:Y:S02]  /*2620*/  UIMAD UR7, UR22, UR25, UR6 ;  /* 0x00000019160772a4 */ /* 0x000fe4000f8e0206 */
[----:B------:R-:W-:Y:S02]  /*2630*/  UIADD3 UR8, UPT, UPT, UR8, 0x6400, URZ ;  /* 0x0000640008087890 */ /* 0x000fe4000fffe0ff */
[----:B------:R-:W-:Y:S02]  /*2640*/  ULEA UR7, UR7, UR15, 0xa ;  /* 0x0000000f07077291 */ /* 0x000fe4000f8e50ff */
[----:B------:R-:W-:Y:S02]  /*2650*/  UIADD3 UR32, UP3, UPT, UR46, 0x200, URZ ;  /* 0x000002002e207890 */ /* 0x000fe4000ff7e0ff */
[----:B------:R-:W-:Y:S02]  /*2660*/  UPRMT UR7, UR7, 0x5410, URZ ;  /* 0x0000541007077896 */ /* 0x000fe400080000ff */
[----:B------:R-:W-:Y:S02]  /*2670*/  UIADD3.X UR33, UPT, UPT, URZ, UR47, URZ, UP3, !UPT ;  /* 0x0000002fff217290 */ /* 0x000fe40009ffe4ff */
[----:B------:R-:W-:Y:S02]  /*2680*/  UIADD3 UR16, UPT, UPT, UR17, 0x26400, URZ ;  /* 0x0002640011107890 */ /* 0x000fe4000fffe0ff */
[----:B------:R-:W-:Y:S02]  /*2690*/  UIADD3 UR36, UPT, UPT, UR20, 0x1, URZ ;  /* 0x0000000114247890 */ /* 0x000fe4000fffe0ff */
[----:B------:R-:W-:Y:S02]  /*26a0*/  UIADD3 UR29, UPT, UPT, UR21, 0x1, URZ ;  /* 0x00000001151d7890 */ /* 0x000fe4000fffe0ff */
[----:B------:R-:W-:Y:S02]  /*26b0*/  UISETP.NE.AND UP2, UPT, UR36, UR43, UPT ;  /* 0x0000002b2400728c */ /* 0x000fe4000bf45270 */
[----:B------:R-:W-:Y:S01]  /*26c0*/  UIADD3 UR26, UPT, UPT, UR22, 0x1, URZ ;  /* 0x00000001161a7890 */ /* 0x000fe2000fffe0ff */
[----:B------:R-:W-:Y:S01]  /*26d0*/  UMOV UR44, 0x0 ;  /* 0x00000000002c7882 */ /* 0x000fe20000000000 */
[----:B------:R-:W-:Y:S01]  /*26e0*/  UMOV UR45, 0x10000000 ;  /* 0x10000000002d7882 */ /* 0x000fe20000000000 */
[----:B------:R-:W-:Y:S01]  /*26f0*/  UMOV UR17, UR9 ;  /* 0x0000000900117c82 */ /* 0x000fe20008000000 */
[----:B------:R3:W-:Y:S01]  /*2700*/  UTMALDG.5D.IM2COL.2CTA [UR8], [UR34], UR7, desc[UR44] ;  /* 0x00002c08220073b4 */ /* 0x0007e20008261007 */
[----:B------:R-:W-:Y:S04]  /*2710*/  UMOV UR18, UR10 ;  /* 0x0000000a00127c82 */ /* 0x000fe80008000000 */
[----:B------:R-:W-:Y:S04]  /*2720*/  @UP2 UIADD3 UR29, UPT, UPT, UR21, URZ, URZ ;  /* 0x000000ff151d2290 */ /* 0x000fe8000fffe0ff */
[----:B------:R-:W-:Y:S01]  /*2730*/  UISETP.NE.AND UP1, UPT, UR29, UR40, UPT ;  /* 0x000000281d00728c */ /* 0x000fe2000bf25270 */
[----:B------:R4:W-:Y:S10]  /*2740*/  UTMALDG.5D.2CTA [UR16], [UR32], desc[UR44] ;  /* 0x00002c10200075b4 */ /* 0x0009f40008221000 */
[----:B------:R-:W-:Y:S04]  /*2750*/  @UP1 UIADD3 UR26, UPT, UPT, UR22, URZ, URZ ;  /* 0x000000ff161a1290 */ /* 0x000fe8000fffe0ff */
[----:B------:R-:W-:Y:S02]  /*2760*/  UISETP.NE.AND UP0, UPT, UR26, UR41, UPT ;  /* 0x000000291a00728c */ /* 0x000fe4000bf05270 */
[----:B---3--:R-:W-:Y:S09]  /*2770*/  UIADD3 UR8, UPT, UPT, UR28, 0x1, URZ ;  /* 0x000000011c087890 */ /* 0x008ff2000fffe0ff */
[----:B------:R-:W-:Y:S02]  /*2780*/  @UP0 UIADD3 UR8, UPT, UPT, UR28, URZ, URZ ;  /* 0x000000ff1c080290 */ /* 0x000fe4000fffe0ff */
[----:B------:R-:W-:Y:S02]  /*2790*/  UIADD3 UR7, UPT, UPT, UR37, -0x1, URZ ;  /* 0xffffffff25077890 */ /* 0x000fe4000fffe0ff */
[----:B----4-:R-:W-:Y:S02]  /*27a0*/  USEL UR22, UR26, URZ, UP0 ;  /* 0x000000ff1a167287 */ /* 0x010fe40008000000 */
[----:B------:R-:W-:Y:S02]  /*27b0*/  UISETP.GT.U32.AND UP0, UPT, UR37, 0x1, UPT ;  /* 0x000000012500788c */ /* 0x000fe4000bf04070 */
[----:B------:R-:W-:Y:S02]  /*27c0*/  USEL UR20, UR36, URZ, UP2 ;  /* 0x000000ff24147287 */ /* 0x000fe40009000000 */
[----:B------:R-:W-:Y:S01]  /*27d0*/  USEL UR21, UR29, URZ, UP1 ;  /* 0x000000ff1d157287 */ /* 0x000fe20008800000 */
[----:B------:R-:W-:Y:S01]  /*27e0*/  UMOV UR37, UR7 ;  /* 0x0000000700257c82 */ /* 0x000fe20008000000 */
[----:B------:R-:W-:Y:S01]  /*27f0*/  UMOV UR7, UR31 ;  /* 0x0000001f00077c82 */ /* 0x000fe20008000000 */
[----:B------:R-:W-:Y:S02]  /*2800*/  UMOV UR28, UR8 ;  /* 0x00000008001c7c82 */ /* 0x000fe40008000000 */
[----:B-1----:R-:W-:Y:S07]  /*2810*/  BRA.U UP0, `(.L_x_36) ;  /* 0xfffffff900f87547 */ /* 0x002fee000b83ffff */
.L_x_30:
[----:B------:R-:W-:Y:S01]  /*2820*/  SHF.L.U32 R3, R2, 0x1f, RZ ;  /* 0x0000001f02037819 */ /* 0x000fe200000006ff */
[----:B------:R-:W-:-:S03]  /*2830*/  NOP ;  /* 0x0000000000007918 */ /* 0x000fc60000000000 */
[----:B--2---:R-:W2:Y:S02]  /*2840*/  SYNCS.PHASECHK.TRANS64.TRYWAIT P0, [UR30+0x140], R3 ;  /* 0x00014003ff0075a7 */ /* 0x004ea4000800111e */
[----:B--2---:R-:W-:Y:S05]  /*2850*/  @!P0 BRA `(.L_x_37) ;  /* 0x0000006400448947 */ /* 0x004fea0003800000 */
.L_x_142:
[----:B------:R-:W2:Y:S01]  /*2860*/  LDS.128 R4, [UR30+0x180] ;  /* 0x0001801eff047984 */ /* 0x000ea20008000c00 */
[----:B------:R-:W-:Y:S02]  /*2870*/  UIADD3 UR4, UPT, UPT, UR30, 0x148, URZ ;  /* 0x000001481e047890 */ /* 0x000fe4000fffe0ff */
[----:B------:R-:W-:Y:S01]  /*2880*/  UISETP.GE.AND UP0, UPT, UR39, 0x1, UPT ;  /* 0x000000012700788c */ /* 0x000fe2000bf06270 */
[----:B------:R-:W-:Y:S01]  /*2890*/  @!PT LDS RZ, [RZ] ;  /* 0x00000000fffff984 */ /* 0x000fe20000000800 */
[----:B------:R-:W-:Y:S01]  /*28a0*/  @!PT LDS RZ, [RZ] ;  /* 0x00000000fffff984 */ /* 0x000fe20000000800 */
[----:B------:R-:W-:Y:S01]  /*28b0*/  @!PT LDS RZ, [RZ] ;  /* 0x00000000fffff984 */ /* 0x000fe20000000800 */
[----:B------:R-:W-:Y:S01]  /*28c0*/  @!PT LDS RZ, [RZ] ;  /* 0x00000000fffff984 */ /* 0x000fe20000000800 */
[----:B------:R3:W-:Y:S06]  /*28d0*/  MEMBAR.ALL.CTA ;  /* 0x0000000000007992 */ /* 0x0007ec0000008000 */
[----:B---3--:R-:W3:Y:S01]  /*28e0*/  FENCE.VIEW.ASYNC.S ;  /* 0x00000000000073c6 */ /* 0x008ee20000000000 */
[----:B------:R-:W-:-:S09]  /*28f0*/  UPRMT UR4, URZ, 0x654, UR4 ;  /* 0x00000654ff047896 */ /* 0x000fd20008000004 */
[----:B---3--:R-:W-:Y:S01]  /*2900*/  SYNCS.ARRIVE.TRANS64.RED.A1T0 RZ, [UR4], RZ ;  /* 0x000000ffffff79a7 */ /* 0x008fe20008100404 */
[----:B--2---:R-:W-:-:S13]  /*2910*/  LOP3.LUT P0, RZ, R6, 0x1, RZ, 0xc0, !PT ;  /* 0x0000000106ff7812 */ /* 0x004fda000780c0ff */
[----:B------:R-:W-:Y:S01]  /*2920*/  VOTEU.ANY UP1, P0 ;  /* 0x0000000000ff7886 */ /* 0x000fe20000020100 */
[----:B------:R-:W-:-:S13]  /*2930*/  PLOP3.LUT P0, PT, PT, PT, UP1, 0x80, 0x8 ;  /* 0x000000000008781c */ /* 0x000fda0003f0f018 */
[----:B-1----:R-:W-:Y:S02]  /*2940*/  @P0 MOV R0, R4 ;  /* 0x0000000400000202 */ /* 0x002fe40000000f00 */
[----:B------:R-:W-:Y:S02]  /*2950*/  @P0 LOP3.LUT R4, R5, 0xffff, RZ, 0xc0, !PT ;  /* 0x0000ffff05040812 */ /* 0x000fe400078ec0ff */
[----:B------:R-:W-:Y:S02]  /*2960*/  @P0 R2UR UR6, R0 ;  /* 0x00000000000602ca */ /* 0x000fe400000e0000 */
[----:B------:R-:W-:-:S11]  /*2970*/  @P0 R2UR UR5, R4 ;  /* 0x00000000040502ca */ /* 0x000fd600000e0000 */
[----:B------:R-:W-:Y:S02]  /*2980*/  @UP1 UMOV UR50, UR6 ;  /* 0x0000000600321c82 */ /* 0x000fe40008000000 */
[----:B------:R-:W-:Y:S01]  /*2990*/  @UP1 UMOV UR48, UR5 ;  /* 0x0000000500301c82 */ /* 0x000fe20008000000 */
[----:B------:R-:W-:Y:S05]  /*29a0*/  BRA.U !UP0, `(.L_x_38) ;  /* 0x0000000108d47547 */ /* 0x000fea000b800000 */
[----:B------:R-:W1:Y:S01]  /*29b0*/  LDCU.128 UR16, c[0x0][0xc10] ;  /* 0x00018200ff1077ac */ /* 0x000e620008000c00 */
[----:B------:R-:W2:Y:S01]  /*29c0*/  LDCU UR20, c[0x0][0xc20] ;  /* 0x00018400ff1477ac */ /* 0x000ea20008000800 */
[----:B------:R-:W3:Y:S01]  /*29d0*/  LDCU UR13, c[0x0][0xc0c] ;  /* 0x00018180ff0d77ac */ /* 0x000ee20008000800 */
[----:B------:R-:W4:Y:S01]  /*29e0*/  LDCU.64 UR14, c[0x0][0xc28] ;  /* 0x00018500ff0e77ac */ /* 0x000f220008000a00 */
[----:B------:R-:W-:Y:S02]  /*29f0*/  UISETP.NE.AND UP3, UPT, UR39, 0x1, UPT ;  /* 0x000000012700788c */ /* 0x000fe4000bf65270 */
[----:B-1----:R-:W-:Y:S02]  /*2a00*/  UIMAD.WIDE.U32 UR4, UR52, UR19, URZ ;  /* 0x00000013340472a5 */ /* 0x002fe4000f8e00ff */
[----:B------:R-:W-:Y:S02]  /*2a10*/  UIMAD.WIDE.U32 UR6, UR53, UR16, URZ ;  /* 0x00000010350672a5 */ /* 0x000fe4000f8e00ff */
[----:B------:R-:W-:-:S02]  /*2a20*/  UISETP.NE.AND UP0, UPT, UR18, 0x1, UPT ;  /* 0x000000011200788c */ /* 0x000fc4000bf05270 */
[----:B------:R-:W-:Y:S01]  /*2a30*/  UIMAD.WIDE.U32 UR10, UR48, UR19, URZ ;  /* 0x00000013300a72a5 */ /* 0x000fe2000f8e00ff */
[----:B------:R-:W-:Y:S01]  /*2a40*/  UMOV UR4, UR5 ;  /* 0x0000000500047c82 */ /* 0x000fe20008000000 */
[----:B---3--:R-:W-:Y:S02]  /*2a50*/  UISETP.NE.AND UP2, UPT, UR13, 0x1, UPT ;  /* 0x000000010d00788c */ /* 0x008fe4000bf45270 */
[----:B--2---:R-:W-:Y:S02]  /*2a60*/  USHF.R.U32.HI UR5, URZ, UR20, UR4 ;  /* 0x00000014ff057299 */ /* 0x004fe40008011604 */
[----:B------:R-:W-:Y:S01]  /*2a70*/  UIMAD.WIDE.U32 UR8, UR50, UR16, URZ ;  /* 0x00000010320872a5 */ /* 0x000fe2000f8e00ff */
[----:B------:R-:W-:Y:S01]  /*2a80*/  UMOV UR4, UR7 ;  /* 0x0000000700047c82 */ /* 0x000fe20008000000 */
[----:B------:R-:W-:Y:S02]  /*2a90*/  USEL UR5, UR52, UR5, !UP0 ;  /* 0x0000000534057287 */ /* 0x000fe4000c000000 */
[----:B------:R-:W-:-:S02]  /*2aa0*/  USHF.R.U32.HI UR4, URZ, UR17, UR4 ;  /* 0x00000011ff047299 */ /* 0x000fc40008011604 */
[----:B----4-:R-:W-:Y:S02]  /*2ab0*/  UIMAD.WIDE.U32 UR6, UR5, UR14, URZ ;  /* 0x0000000e050672a5 */ /* 0x010fe4000f8e00ff */
[----:B------:R-:W-:Y:S01]  /*2ac0*/  USEL UR12, UR53, UR4, !UP2 ;  /* 0x00000004350c7287 */ /* 0x000fe2000d000000 */
[----:B------:R-:W-:Y:S02]  /*2ad0*/  UMOV UR8, UR9 ;  /* 0x0000000900087c82 */ /* 0x000fe40008000000 */
[----:B------:R-:W-:Y:S01]  /*2ae0*/  UMOV UR4, UR11 ;  /* 0x0000000b00047c82 */ /* 0x000fe20008000000 */
[----:B------:R-:W-:Y:S01]  /*2af0*/  UIMAD.WIDE.U32 UR10, UR12, UR14, URZ ;  /* 0x0000000e0c0a72a5 */ /* 0x000fe2000f8e00ff */
[----:B------:R-:W-:Y:S01]  /*2b00*/  UMOV UR6, UR7 ;  /* 0x0000000700067c82 */ /* 0x000fe20008000000 */
[----:B------:R-:W-:Y:S02]  /*2b10*/  USHF.R.U32.HI UR4, URZ, UR20, UR4 ;  /* 0x00000014ff047299 */ /* 0x000fe40008011604 */
[----:B------:R-:W-:-:S02]  /*2b20*/  @UP3 USHF.R.U32.HI UR5, URZ, UR15, UR6 ;  /* 0x0000000fff053299 */ /* 0x000fc40008011606 */
[----:B------:R-:W-:Y:S01]  /*2b30*/  USHF.R.U32.HI UR17, URZ, UR17, UR8 ;  /* 0x00000011ff117299 */ /* 0x000fe20008011608 */
[----:B------:R-:W-:Y:S01]  /*2b40*/  UMOV UR6, UR11 ;  /* 0x0000000b00067c82 */ /* 0x000fe20008000000 */
[----:B------:R-:W-:Y:S02]  /*2b50*/  USEL UR4, UR48, UR4, !UP0 ;  /* 0x0000000430047287 */ /* 0x000fe4000c000000 */
[----:B------:R-:W-:Y:S02]  /*2b60*/  @UP3 USHF.R.U32.HI UR12, URZ, UR15, UR6 ;  /* 0x0000000fff0c3299 */ /* 0x000fe40008011606 */
[----:B------:R-:W-:Y:S02]  /*2b70*/  UIMAD UR6, UR39, UR5, URZ ;  /* 0x00000005270672a4 */ /* 0x000fe4000f8e02ff */
[----:B------:R-:W-:Y:S02]  /*2b80*/  USEL UR5, UR50, UR17, !UP2 ;  /* 0x0000001132057287 */ /* 0x000fe4000d000000 */
[----:B------:R-:W-:-:S02]  /*2b90*/  UIMAD UR8, UR39, UR12, URZ ;  /* 0x0000000c270872a4 */ /* 0x000fc4000f8e02ff */
[----:B------:R-:W-:Y:S02]  /*2ba0*/  UISETP.GE.AND UP0, UPT, UR4, UR6, UPT ;  /* 0x000000060400728c */ /* 0x000fe4000bf06270 */
[----:B------:R-:W-:Y:S02]  /*2bb0*/  UIMAD.WIDE.U32 UR6, UR4, UR14, URZ ;  /* 0x0000000e040672a5 */ /* 0x000fe4000f8e00ff */
[----:B------:R-:W-:Y:S02]  /*2bc0*/  UISETP.GE.OR UP0, UPT, UR5, UR8, UP0 ;  /* 0x000000080500728c */ /* 0x000fe40008706670 */
[----:B------:R-:W-:Y:S02]  /*2bd0*/  UIMAD.WIDE.U32 UR8, UR5, UR14, URZ ;  /* 0x0000000e050872a5 */ /* 0x000fe4000f8e00ff */
[----:B------:R-:W-:Y:S01]  /*2be0*/  UIADD3 UR10, UPT, UPT, -UR4, URZ, URZ ;  /* 0x000000ff040a7290 */ /* 0x000fe2000fffe1ff */
[----:B------:R-:W-:Y:S02]  /*2bf0*/  UMOV UR6, UR7 ;  /* 0x0000000700067c82 */ /* 0x000fe40008000000 */
[----:B------:R-:W-:-:S02]  /*2c00*/  USHF.R.U32.HI UR6, URZ, UR15, UR6 ;  /* 0x0000000fff067299 */ /* 0x000fc40008011606 */
[----:B------:R-:W-:Y:S02]  /*2c10*/  UIMAD UR10, UR18, UR10, UR48 ;  /* 0x0000000a120a72a4 */ /* 0x000fe4000f8e0230 */
[----:B------:R-:W-:Y:S01]  /*2c20*/  USEL UR6, UR4, UR6, !UP3 ;  /* 0x0000000604067287 */ /* 0x000fe2000d800000 */
[----:B------:R-:W-:Y:S01]  /*2c30*/  @!UP0 UMOV UR7, UR9 ;  /* 0x0000000900078c82 */ /* 0x000fe20008000000 */
[----:B------:R-:W-:Y:S02]  /*2c40*/  UIADD3 UR9, UPT, UPT, -UR5, URZ, URZ ;  /* 0x000000ff05097290 */ /* 0x000fe4000fffe1ff */
[----:B------:R-:W-:Y:S02]  /*2c50*/  @!UP0 USHF.R.U32.HI UR7, URZ, UR15, UR7 ;  /* 0x0000000fff078299 */ /* 0x000fe40008011607 */
[----:B------:R-:W-:Y:S02]  /*2c60*/  UIADD3 UR8, UPT, UPT, -UR6, URZ, URZ ;  /* 0x000000ff06087290 */ /* 0x000fe4000fffe1ff */
[----:B------:R-:W-:-:S02]  /*2c70*/  @!UP0 USEL UR7, UR5, UR7, !UP3 ;  /* 0x0000000705078287 */ /* 0x000fc4000d800000 */
[----:B------:R-:W-:Y:S02]  /*2c80*/  UIMAD UR8, UR39, UR8, UR4 ;  /* 0x00000008270872a4 */ /* 0x000fe4000f8e0204 */
[----:B------:R-:W-:Y:S02]  /*2c90*/  @!UP0 UIADD3 UR6, UPT, UPT, UR6, -UR7, URZ ;  /* 0x8000000706068290 */ /* 0x000fe4000fffe0ff */
[----:B------:R-:W-:Y:S02]  /*2ca0*/  @!UP0 UIMAD UR7, UR8, UR12, UR7 ;  /* 0x0000000c080782a4 */ /* 0x000fe4000f8e0207 */
[----:B------:R-:W-:Y:S02]  /*2cb0*/  @!UP0 UIMAD UR4, UR39, UR6, UR5 ;  /* 0x00000006270482a4 */ /* 0x000fe4000f8e0205 */
[----:B------:R-:W-:Y:S02]  /*2cc0*/  UIMAD UR6, UR13, UR9, UR50 ;  /* 0x000000090d0672a4 */ /* 0x000fe4000f8e0232 */
[----:B------:R-:W-:Y:S01]  /*2cd0*/  UIMAD UR48, UR4, UR18, UR10 ;  /* 0x00000012043072a4 */ /* 0x000fe2000f8e020a */
[----:B------:R-:W-:-:S02]  /*2ce0*/  @!UP0 UMOV UR5, UR7 ;  /* 0x0000000700058c82 */ /* 0x000fc40008000000 */
[----:B------:R-:W-:-:S12]  /*2cf0*/  UIMAD UR50, UR5, UR13, UR6 ;  /* 0x0000000d053272a4 */ /* 0x000fd8000f8e0206 */
.L_x_38:
[----:B------:R-:W1:Y:S02]  /*2d00*/  LDCU UR4, c[0x0][0xc30] ;  /* 0x00018600ff0477ac */ /* 0x000e640008000800 */
[----:B-1----:R-:W-:-:S09]  /*2d10*/  UISETP.NE.AND UP0, UPT, UR4, 0x1, UPT ;  /* 0x000000010400788c */ /* 0x002fd2000bf05270 */
[----:B------:R-:W-:Y:S05]  /*2d20*/  BRA.U UP0, `(.L_x_39) ;  /* 0x0000000100447547 */ /* 0x000fea000b800000 */
[----:B------:R-:W1:Y:S01]  /*2d30*/  LDCU.128 UR8, c[0x0][0xc10] ;  /* 0x00018200ff0877ac */ /* 0x000e620008000c00 */
[----:B------:R-:W2:Y:S01]  /*2d40*/  LDCU UR12, c[0x0][0xc0c] ;  /* 0x00018180ff0c77ac */ /* 0x000ea20008000800 */
[----:B------:R-:W3:Y:S01]  /*2d50*/  LDCU UR13, c[0x0][0xc20] ;  /* 0x00018400ff0d77ac */ /* 0x000ee20008000800 */
[----:B-1----:R-:W-:Y:S02]  /*2d60*/  UIMAD.WIDE.U32 UR6, UR50, UR8, URZ ;  /* 0x00000008320672a5 */ /* 0x002fe4000f8e00ff */
[----:B------:R-:W-:Y:S02]  /*2d70*/  UIMAD.WIDE.U32 UR4, UR48, UR11, URZ ;  /* 0x0000000b300472a5 */ /* 0x000fe4000f8e00ff */
[----:B--2---:R-:W-:Y:S02]  /*2d80*/  UISETP.NE.AND UP2, UPT, UR12, 0x1, UPT ;  /* 0x000000010c00788c */ /* 0x004fe4000bf45270 */
[----:B------:R-:W-:Y:S01]  /*2d90*/  UISETP.NE.AND UP0, UPT, UR10, 0x1, UPT ;  /* 0x000000010a00788c */ /* 0x000fe2000bf05270 */
[----:B------:R-:W-:-:S02]  /*2da0*/  UMOV UR6, UR7 ;  /* 0x0000000700067c82 */ /* 0x000fc40008000000 */
[----:B------:R-:W-:Y:S01]  /*2db0*/  UMOV UR4, UR5 ;  /* 0x0000000500047c82 */ /* 0x000fe20008000000 */
[----:B------:R-:W-:Y:S02]  /*2dc0*/  USHF.R.U32.HI UR6, URZ, UR9, UR6 ;  /* 0x00000009ff067299 */ /* 0x000fe40008011606 */
[----:B---3--:R-:W-:Y:S02]  /*2dd0*/  USHF.R.U32.HI UR4, URZ, UR13, UR4 ;  /* 0x0000000dff047299 */ /* 0x008fe40008011604 */
[----:B------:R-:W-:Y:S02]  /*2de0*/  USEL UR5, UR50, UR6, !UP2 ;  /* 0x0000000632057287 */ /* 0x000fe4000d000000 */
[----:B------:R-:W-:-:S04]  /*2df0*/  USEL UR4, UR48, UR4, !UP0 ;  /* 0x0000000430047287 */ /* 0x000fc8000c000000 */
[----:B------:R-:W-:Y:S02]  /*2e00*/  UIADD3 UR6, UPT, UPT, UR5, -UR4, URZ ;  /* 0x8000000405067290 */ /* 0x000fe4000fffe0ff */
[----:B------:R-:W-:Y:S02]  /*2e10*/  UIADD3 UR4, UPT, UPT, -UR5, UR4, URZ ;  /* 0x0000000405047290 */ /* 0x000fe4000fffe1ff */
[----:B------:R-:W-:Y:S02]  /*2e20*/  UIMAD UR48, UR6, UR10, UR48 ;  /* 0x0000000a063072a4 */ /* 0x000fe4000f8e0230 */
[----:B------:R-:W-:-:S12]  /*2e30*/  UIMAD UR50, UR4, UR12, UR50 ;  /* 0x0000000c043272a4 */ /* 0x000fd8000f8e0232 */
.L_x_39:
[----:B------:R-:W-:Y:S01]  /*2e40*/  R2UR UR5, R59 ;  /* 0x000000003b0572ca */ /* 0x000fe200000e0000 */
[----:B------:R-:W-:Y:S01]  /*2e50*/  UMOV UR36, UR42 ;  /* 0x0000002a00247c82 */ /* 0x000fe20008000000 */
[----:B------:R-:W-:Y:S02]  /*2e60*/  R2UR UR4, R58 ;  /* 0x000000003a0472ca */ /* 0x000fe400000e0000 */
[----:B------:R-:W-:Y:S02]  /*2e70*/  PLOP3.LUT P1, PT, PT, PT, PT, 0x80, 0x8 ;  /* 0x000000000008781c */ /* 0x000fe40003f2f070 */
[----:B------:R-:W-:-:S07]  /*2e80*/  LOP3.LUT R2, R2, 0x1, RZ, 0x3c, !PT ;  /* 0x0000000102027812 */ /* 0x000fce00078e3cff */
[----:B------:R-:W-:Y:S02]  /*2e90*/  UIADD3 UR44, UPT, UPT, UR50, UR5, URZ ;  /* 0x00000005322c7290 */ /* 0x000fe4000fffe0ff */
[----:B------:R-:W-:Y:S01]  /*2ea0*/  UIADD3 UR19, UPT, UPT, UR48, UR4, URZ ;  /* 0x0000000430137290 */ /* 0x000fe2000fffe0ff */
[----:B------:R-:W-:Y:S11]  /*2eb0*/  BRA.U UP1, `(.L_x_40) ;  /* 0xffffffe901a47547 */ /* 0x000ff6000b83ffff */
[----:B------:R-:W-:Y:S01]  /*2ec0*/  UIADD3 UR30, UPT, UPT, UR30, 0x80, URZ ;  /* 0x000000801e1e7890 */ /* 0x000fe2000fffe0ff */
[----:B------:R-:W-:-:S03]  /*2ed0*/  MOV R3, UR27 ;  /* 0x0000001b00037c02 */ /* 0x000fc60008000f00 */
[----:B------:R-:W-:Y:S01]  /*2ee0*/  ULEA UR4, UR31, UR30, 0x3 ;  /* 0x0000001e1f047291 */ /* 0x000fe2000f8e18ff */
[----:B------:R-:W-:-:S08]  /*2ef0*/  SHF.L.U32 R3, R3, 0x1f, RZ ;  /* 0x0000001f03037819 */ /* 0x000fd000000006ff */
[----:B------:R-:W1:Y:S02]  /*2f00*/  SYNCS.PHASECHK.TRANS64.TRYWAIT P0, [UR4], R3 ;  /* 0x00000003ff0075a7 */ /* 0x000e640008001104 */
[----:B-1----:R-:W-:Y:S05]  /*2f10*/  @!P0 BRA `(.L_x_41) ;  /* 0x0000005c00ac8947 */ /* 0x002fea0003800000 */
.L_x_144:
[----:B------:R-:W-:-:S04]  /*2f20*/  UIADD3 UR4, UPT, UPT, UR31, 0x1, URZ ;  /* 0x000000011f047890 */ /* 0x000fc8000fffe0ff */
[----:B------:R-:W-:-:S04]  /*2f30*/  UISETP.NE.AND UP0, UPT, UR4, 0x10, UPT ;  /* 0x000000100400788c */ /* 0x000fc8000bf05270 */
[----:B------:R-:W-:Y:S02]  /*2f40*/  USEL UR5, URZ, 0x1, UP0 ;  /* 0x00000001ff057887 */ /* 0x000fe40008000000 */
[----:B------:R-:W-:Y:S02]  /*2f50*/  USEL UR4, UR4, URZ, UP0 ;  /* 0x000000ff04047287 */ /* 0x000fe40008000000 */
[----:B------:R-:W-:Y:S02]  /*2f60*/  ULOP3.LUT UR6, UR27, UR5, URZ, 0x3c, !UPT ;  /* 0x000000051b067292 */ /* 0x000fe4000f8e3cff */
[----:B------:R-:W-:-:S04]  /*2f70*/  ULEA UR5, UR4, UR30, 0x3 ;  /* 0x0000001e04057291 */ /* 0x000fc8000f8e18ff */
[----:B-1----:R-:W-:-:S04]  /*2f80*/  MOV R3, UR6 ;  /* 0x0000000600037c02 */ /* 0x002fc80008000f00 */
[----:B------:R-:W-:-:S04]  /*2f90*/  SHF.L.U32 R3, R3, 0x1f, RZ ;  /* 0x0000001f03037819 */ /* 0x000fc800000006ff */
[----:B------:R-:W1:Y:S02]  /*2fa0*/  SYNCS.PHASECHK.TRANS64.TRYWAIT P0, [UR5], R3 ;  /* 0x00000003ff0075a7 */ /* 0x000e640008001105 */
[----:B-1----:R-:W-:Y:S05]  /*2fb0*/  @!P0 BRA `(.L_x_42) ;  /* 0x0000005c009c8947 */ /* 0x002fea0003800000 */
.L_x_146:
        /* <DEDUP_REMOVED lines=10> */
.L_x_148:
        /* <DEDUP_REMOVED lines=10> */
.L_x_150:
        /* <DEDUP_REMOVED lines=10> */
.L_x_152:
        /* <DEDUP_REMOVED lines=10> */
.L_x_154:
        /* <DEDUP_REMOVED lines=10> */
.L_x_156:
        /* <DEDUP_REMOVED lines=10> */
.L_x_158:
        /* <DEDUP_REMOVED lines=10> */
.L_x_160:
        /* <DEDUP_REMOVED lines=10> */
.L_x_162:
        /* <DEDUP_REMOVED lines=10> */
.L_x_164:
        /* <DEDUP_REMOVED lines=10> */
.L_x_166:
        /* <DEDUP_REMOVED lines=10> */
.L_x_168:
        /* <DEDUP_REMOVED lines=10> */
.L_x_170:
        /* <DEDUP_REMOVED lines=10> */
.L_x_172:
[----:B------:R-:W-:-:S04]  /*37e0*/  UIADD3 UR4, UPT, UPT, UR4, 0x1, URZ ;  /* 0x0000000104047890 */ /* 0x000fc8000fffe0ff */
[----:B------:R-:W-:-:S04]  /*37f0*/  UISETP.NE.AND UP0, UPT, UR4, 0x10, UPT ;  /* 0x000000100400788c */ /* 0x000fc8000bf05270 */
[----:B------:R-:W-:Y:S02]  /*3800*/  USEL UR5, URZ, 0x1, UP0 ;  /* 0x00000001ff057887 */ /* 0x000fe40008000000 */
[----:B------:R-:W-:Y:S02]  /*3810*/  USEL UR4, UR4, URZ, UP0 ;  /* 0x000000ff04047287 */ /* 0x000fe40008000000 */
[----:B------:R-:W-:Y:S02]  /*3820*/  ULOP3.LUT UR5, UR6, UR5, URZ, 0x3c, !UPT ;  /* 0x0000000506057292 */ /* 0x000fe4000f8e3cff */
[----:B------:R-:W-:-:S04]  /*3830*/  ULEA UR4, UR4, UR30, 0x3 ;  /* 0x0000001e04047291 */ /* 0x000fc8000f8e18ff */
[----:B------:R-:W-:Y:S02]  /*3840*/  IMAD.U32 R2, RZ, RZ, UR5 ;  /* 0x00000005ff027e24 */ /* 0x000fe4000f8e00ff */
[----:B-1----:R-:W-:-:S03]  /*3850*/  MOV R0, UR4 ;  /* 0x0000000400007c02 */ /* 0x002fc60008000f00 */
[----:B------:R-:W-:-:S07]  /*3860*/  SHF.L.U32 R3, R2, 0x1f, RZ ;  /* 0x0000001f02037819 */ /* 0x000fce00000006ff */
.L_x_56:
[----:B-1----:R1:W2:Y:S02]  /*3870*/  SYNCS.PHASECHK.TRANS64.TRYWAIT P0, [R0+URZ], R3 ;  /* 0x00000003000075a7 */ /* 0x0022a400080011ff */
[----:B--2---:R-:W-:Y:S05]  /*3880*/  @!P0 NANOSLEEP.SYNCS 0x989680 ;  /* 0x009896800000895d */ /* 0x004fea0003900000 */
[----:B------:R-:W2:Y:S02]  /*3890*/  @!P0 SYNCS.PHASECHK.TRANS64 P0, [R0+URZ], R3 ;  /* 0x00000003000085a7 */ /* 0x000ea400080010ff */
[----:B--2---:R-:W-:Y:S05]  /*38a0*/  @P0 EXIT ;  /* 0x000000000000094d */ /* 0x004fea0003800000 */
[----:B------:R-:W-:Y:S05]  /*38b0*/  BRA `(.L_x_56) ;  /* 0xfffffffc00ec7947 */ /* 0x000fea000383ffff */
.L_x_22:
[----:B------:R-:W2:Y:S02]  /*38c0*/  S2UR UR4, SR_CgaCtaId ;  /* 0x00000000000479c3 */ /* 0x000ea40000008800 */
[----:B--2---:R-:W-:-:S04]  /*38d0*/  UISETP.NE.AND UP0, UPT, UR4, URZ, UPT ;  /* 0x000000ff0400728c */ /* 0x004fc8000bf05270 */
[----:B------:R-:W-:-:S09]  /*38e0*/  UISETP.NE.OR UP0, UPT, UR18, 0x1, UP0 ;  /* 0x000000011200788c */ /* 0x000fd20008705670 */
[----:B------:R-:W-:Y:S05]  /*38f0*/  BRA.U UP0, `(.L_x_57) ;  /* 0x0000000100b47547 */ /* 0x000fea000b800000 */
[----:B------:R-:W2:Y:S01]  /*3900*/  S2UR UR5, SR_CgaCtaId ;  /* 0x00000000000579c3 */ /* 0x000ea20000008800 */
[----:B------:R-:W-:Y:S01]  /*3910*/  UMOV UR4, 0x400 ;  /* 0x0000040000047882 */ /* 0x000fe20000000000 */
[----:B------:R-:W-:Y:S01]  /*3920*/  HFMA2 R2, -RZ, RZ, 0, 5.9604644775390625e-08 ;  /* 0x00000001ff027431 */ /* 0x000fe200000001ff */
[----:B------:R-:W-:Y:S01]  /*3930*/  ISETP.GE.U32.AND P0, PT, R3, 0x2, PT ;  /* 0x000000020300780c */ /* 0x000fe20003f06070 */
[----:B------:R-:W-:Y:S01]  /*3940*/  IMAD.MOV.U32 R8, RZ, RZ, RZ ;  /* 0x000000ffff087224 */ /* 0x000fe200078e00ff */
[----:B--2---:R-:W-:-:S04]  /*3950*/  ULEA UR4, UR5, UR4, 0x18 ;  /* 0x0000000405047291 */ /* 0x004fc8000f8ec0ff */
[----:B------:R-:W-:Y:S02]  /*3960*/  UIADD3 UR5, UPT, UPT, UR4, 0x148, URZ ;  /* 0x0000014804057890 */ /* 0x000fe4000fffe0ff */
[----:B------:R-:W-:Y:S02]  /*3970*/  UIADD3 UR8, UPT, UPT, UR4, 0x140, URZ ;  /* 0x0000014004087890 */ /* 0x000fe4000fffe0ff */
[----:B------:R-:W-:-:S12]  /*3980*/  UPRMT UR5, URZ, 0x654, UR5 ;  /* 0x00000654ff057896 */ /* 0x000fd80008000005 */
.L_x_60:
[----:B------:R-:W-:Y:S01]  /*3990*/  SHF.L.U32 R7, R2, 0x1f, RZ ;  /* 0x0000001f02077819 */ /* 0x000fe200000006ff */
[----:B------:R-:W-:Y:S02]  /*39a0*/  IMAD.U32 R4, RZ, RZ, UR8 ;  /* 0x00000008ff047e24 */ /* 0x000fe4000f8e00ff */
[----:B------:R-:W-:Y:S01]  /*39b0*/  @!P0 IMAD.MOV.U32 R5, RZ, RZ, 0x10 ;  /* 0x00000010ff058424 */ /* 0x000fe200078e00ff */
[----:B------:R-:W2:Y:S02]  /*39c0*/  SYNCS.PHASECHK.TRANS64.TRYWAIT P1, [UR4+0x148], R7 ;  /* 0x00014807ff0075a7 */ /* 0x000ea40008021104 */
[----:B------:R-:W-:-:S04]  /*39d0*/  PRMT R9, R3, 0x654, R4 ;  /* 0x0000065403097816 */ /* 0x000fc80000000004 */
[----:B------:R-:W-:Y:S01]  /*39e0*/  SEL R0, R9, R0, !P0 ;  /* 0x0000000009007207 */ /* 0x000fe20004000000 */
[----:B--2---:R-:W-:Y:S06]  /*39f0*/  @!P1 BRA `(.L_x_58) ;  /* 0x00000058005c9947 */ /* 0x004fec0003800000 */
.L_x_174:
[----:B------:R-:W-:Y:S01]  /*3a00*/  UIADD3 UR6, UPT, UPT, UR4, 0x180, URZ ;  /* 0x0000018004067890 */ /* 0x000fe2000fffe0ff */
[----:B------:R3:W-:Y:S01]  /*3a10*/  @!P0 SYNCS.ARRIVE.TRANS64.RED RZ, [R0+URZ], R5 ;  /* 0x0000000500ff89a7 */ /* 0x0007e200080004ff */
[----:B------:R-:W-:Y:S01]  /*3a20*/  UIADD3 UR7, UPT, UPT, UR4, 0x140, URZ ;  /* 0x0000014004077890 */ /* 0x000fe2000fffe0ff */
[----:B------:R-:W-:-:S08]  /*3a30*/  LOP3.LUT R2, R2, 0x1, RZ, 0x3c, !PT ;  /* 0x0000000102027812 */ /* 0x000fd000078e3cff */
[----:B------:R-:W-:Y:S06]  /*3a40*/  UGETNEXTWORKID.BROADCAST [UR6], [UR7] ;  /* 0x00000000060073ca */ /* 0x000fec0008000100 */
[----:B---3--:R-:W-:-:S04]  /*3a50*/  SHF.L.U32 R5, R8, 0x1f, RZ ;  /* 0x0000001f08057819 */ /* 0x008fc800000006ff */
[----:B------:R-:W3:Y:S02]  /*3a60*/  SYNCS.PHASECHK.TRANS64.TRYWAIT P1, [UR4+0x140], R5 ;  /* 0x00014005ff0075a7 */ /* 0x000ee40008021104 */
[----:B---3--:R-:W-:Y:S05]  /*3a70*/  @!P1 BRA `(.L_x_59) ;  /* 0x0000005800549947 */ /* 0x008fea0003800000 */
.L_x_176:
[----:B--2---:R-:W2:Y:S01]  /*3a80*/  LDS.128 R4, [UR4+0x180] ;  /* 0x00018004ff047984 */ /* 0x004ea20008000c00 */
[----:B------:R-:W-:Y:S01]  /*3a90*/  LOP3.LUT R8, R8, 0x1, RZ, 0x3c, !PT ;  /* 0x0000000108087812 */ /* 0x000fe200078e3cff */
[----:B------:R-:W-:Y:S01]  /*3aa0*/  @!PT LDS RZ, [RZ] ;  /* 0x00000000fffff984 */ /* 0x000fe20000000800 */
[----:B------:R-:W-:Y:S01]  /*3ab0*/  @!PT LDS RZ, [RZ] ;  /* 0x00000000fffff984 */ /* 0x000fe20000000800 */
[----:B------:R-:W-:Y:S01]  /*3ac0*/  @!PT LDS RZ, [RZ] ;  /* 0x00000000fffff984 */ /* 0x000fe20000000800 */
[----:B------:R-:W-:Y:S01]  /*3ad0*/  @!PT LDS RZ, [RZ] ;  /* 0x00000000fffff984 */ /* 0x000fe20000000800 */
[----:B------:R3:W-:Y:S06]  /*3ae0*/  MEMBAR.ALL.CTA ;  /* 0x0000000000007992 */ /* 0x0007ec0000008000 */
[----:B---3--:R-:W3:Y:S02]  /*3af0*/  FENCE.VIEW.ASYNC.S ;  /* 0x00000000000073c6 */ /* 0x008ee40000000000 */
[----:B---3--:R-:W-:Y:S01]  /*3b00*/  SYNCS.ARRIVE.TRANS64.RED.A1T0 RZ, [UR5], RZ ;  /* 0x000000ffffff79a7 */ /* 0x008fe20008100405 */
[----:B--2---:R-:W-:-:S13]  /*3b10*/  LOP3.LUT P1, RZ, R6, 0x1, RZ, 0xc0, !PT ;  /* 0x0000000106ff7812 */ /* 0x004fda000782c0ff */
[----:B------:R-:W-:Y:S05]  /*3b20*/  @P1 BRA `(.L_x_60) ;  /* 0xfffffffc00981947 */ /* 0x000fea000383ffff */
[----:B------:R-:W-:-:S04]  /*3b30*/  SHF.L.U32 R0, R2, 0x1f, RZ ;  /* 0x0000001f02007819 */ /* 0x000fc800000006ff */
[----:B------:R-:W2:Y:S02]  /*3b40*/  SYNCS.PHASECHK.TRANS64 P0, [UR4+0x148], R0 ;  /* 0x00014800ff0075a7 */ /* 0x000ea40008001004 */
[----:B-12---:R-:W-:Y:S05]  /*3b50*/  @P0 EXIT ;  /* 0x000000000000094d */ /* 0x006fea0003800000 */
[----:B------:R-:W-:-:S07]  /*3b60*/  MOV R0, UR4 ;  /* 0x0000000400007c02 */ /* 0x000fce0008000f00 */
.L_x_61:
[----:B-1----:R-:W-:-:S04]  /*3b70*/  SHF.L.U32 R3, R2, 0x1f, RZ ;  /* 0x0000001f02037819 */ /* 0x002fc800000006ff */
[----:B------:R1:W2:Y:S03]  /*3b80*/  SYNCS.PHASECHK.TRANS64.TRYWAIT P0, [R0+URZ+0x148], R3 ;  /* 0x00014803000075a7 */ /* 0x0002a600080011ff */
[----:B--2---:R-:W-:Y:S05]  /*3b90*/  @!P0 NANOSLEEP.SYNCS 0x989680 ;  /* 0x009896800000895d */ /* 0x004fea0003900000 */
[----:B------:R-:W2:Y:S02]  /*3ba0*/  @!P0 SYNCS.PHASECHK.TRANS64 P0, [R0+URZ+0x148], R3 ;  /* 0x00014803000085a7 */ /* 0x000ea400080010ff */
[----:B--2---:R-:W-:Y:S05]  /*3bb0*/  @P0 EXIT ;  /* 0x000000000000094d */ /* 0x004fea0003800000 */
[----:B------:R-:W-:Y:S05]  /*3bc0*/  BRA `(.L_x_61) ;  /* 0xfffffffc00e87947 */ /* 0x000fea000383ffff */
.L_x_57:
[----:B------:R-:W-:Y:S05]  /*3bd0*/  BRA.U UP4, `(.L_x_62) ;  /* 0x0000001104a87547 */ /* 0x000fea000b800000 */
[----:B------:R-:W2:Y:S01]  /*3be0*/  S2UR UR4, SR_CgaCtaId ;  /* 0x00000000000479c3 */ /* 0x000ea20000008800 */
[----:B------:R-:W-:Y:S01]  /*3bf0*/  UMOV UR5, 0x40 ;  /* 0x0000004000057882 */ /* 0x000fe20000000000 */
[----:B------:R-:W-:Y:S01]  /*3c00*/  NOP ;  /* 0x0000000000007918 */ /* 0x000fe20000000000 */
[----:B------:R-:W-:Y:S01]  /*3c10*/  UMOV UR6, 0x400 ;  /* 0x0000040000067882 */ /* 0x000fe20000000000 */
[----:B--2---:R-:W-:Y:S02]  /*3c20*/  ULEA UR5, UR4, UR5, 0x18 ;  /* 0x0000000504057291 */ /* 0x004fe4000f8ec0ff */
[----:B------:R-:W-:-:S07]  /*3c30*/  ULEA UR6, UR4, UR6, 0x18 ;  /* 0x0000000604067291 */ /* 0x000fce000f8ec0ff */
[----:B------:R-:W2:Y:S02]  /*3c40*/  LDS.U8 R3, [UR5+0x1c] ;  /* 0x00001c05ff037984 */ /* 0x000ea40008000000 */
[----:B--2---:R-:W-:-:S13]  /*3c50*/  ISETP.NE.AND P0, PT, R3, RZ, PT ;  /* 0x000000ff0300720c */ /* 0x004fda0003f05270 */
[----:B------:R-:W-:Y:S05]  /*3c60*/  @P0 BRA `(.L_x_63) ;  /* 0x0000000400080947 */ /* 0x000fea0003800000 */
[----:B------:R-:W-:Y:S02]  /*3c70*/  UISETP.NE.U32.AND UP1, UPT, UR38, 0x1, UPT ;  /* 0x000000012600788c */ /* 0x000fe4000bf25070 */
[----:B------:R-:W-:-:S07]  /*3c80*/  UIADD3 UR7, UPT, UPT, UR5, 0x8, URZ ;  /* 0x0000000805077890 */ /* 0x000fce000fffe0ff */
[----:B------:R-:W-:Y:S05]  /*3c90*/  BRA.U !UP1, `(.L_x_64) ;  /* 0x00000001099c7547 */ /* 0x000fea000b800000 */
[----:B------:R-:W-:Y:S01]  /*3ca0*/  ELECT P0, URZ, PT ;  /* 0x0000000000ff782f */ /* 0x000fe20003800000 */
[----:B------:R-:W-:-:S12]  /*3cb0*/  BSSY B0, `(.L_x_64) ;  /* 0x0000025000007945 */ /* 0x000fd80003800000 */
[----:B------:R-:W-:Y:S05]  /*3cc0*/  @!P0 BRA `(.L_x_65) ;  /* 0x00000000008c8947 */ /* 0x000fea0003800000 */
[----:B------:R-:W-:-:S05]  /*3cd0*/  UMOV UR4, 0x10 ;  /* 0x0000001000047882 */ /* 0x000fca0000000000 */
[----:B------:R-:W-:Y:S04]  /*3ce0*/  DEPBAR.LE SB2, 0x36 ;  /* 0x0000ad800000791a */ /* 0x000fe80000000000 */
[----:B------:R-:W2:Y:S02]  /*3cf0*/  UTCATOMSWS.2CTA.FIND_AND_SET.ALIGN UP0, UR4, UR4 ;  /* 0x00000004000475e3 */ /* 0x000ea40008200800 */
[----:B--2---:R-:W-:Y:S01]  /*3d00*/  MOV R10, UR4 ;  /* 0x00000004000a7c02 */ /* 0x004fe20008000f00 */
[----:B------:R-:W-:Y:S06]  /*3d10*/  BRA.U UP0, `(.L_x_66) ;  /* 0x0000000100187547 */ /* 0x000fec000b800000 */
.L_x_67:
[----:B------:R-:W-:Y:S05]  /*3d20*/  NANOSLEEP 0x64 ;  /* 0x000000640000795d */ /* 0x000fea0003800000 */
[----:B------:R-:W-:-:S05]  /*3d30*/  UMOV UR4, 0x10 ;  /* 0x0000001000047882 */ /* 0x000fca0000000000 */
[----:B------:R-:W-:Y:S04]  /*3d40*/  DEPBAR.LE SB2, 0x36 ;  /* 0x0000ad800000791a */ /* 0x000fe80000000000 */
[----:B------:R-:W2:Y:S02]  /*3d50*/  UTCATOMSWS.2CTA.FIND_AND_SET.ALIGN UP0, UR4, UR4 ;  /* 0x00000004000475e3 */ /* 0x000ea40008200800 */
[----:B--2---:R-:W-:Y:S01]  /*3d60*/  MOV R10, UR4 ;  /* 0x00000004000a7c02 */ /* 0x004fe20008000f00 */
[----:B------:R-:W-:Y:S05]  /*3d70*/  BRA.U !UP0, `(.L_x_67) ;  /* 0xfffffffd08e87547 */ /* 0x000fea000b83ffff */
.L_x_66:
[----:B------:R-:W2:Y:S01]  /*3d80*/  LDS R6, [UR5+0x10] ;  /* 0x00001005ff067984 */ /* 0x000ea20008000800 */
[----:B------:R-:W-:Y:S01]  /*3d90*/  IMAD.U32 R3, RZ, RZ, UR6 ;  /* 0x00000006ff037e24 */ /* 0x000fe2000f8e00ff */
[----:B------:R-:W-:-:S03]  /*3da0*/  MOV R4, UR37 ;  /* 0x0000002500047c02 */ /* 0x000fc60008000f00 */
[----:B------:R-:W-:Y:S01]  /*3db0*/  VIADD R3, R3, 0x190 ;  /* 0x0000019003037836 */ /* 0x000fe20000000000 */
[----:B--2---:R-:W-:-:S04]  /*3dc0*/  SHF.L.U32 R6, R6, 0x1f, RZ ;  /* 0x0000001f06067819 */ /* 0x004fc800000006ff */
[----:B------:R-:W2:Y:S02]  /*3dd0*/  SYNCS.PHASECHK.TRANS64.TRYWAIT P0, [UR5+0x8], R6 ;  /* 0x00000806ff0075a7 */ /* 0x000ea40008001105 */
[----:B--2---:R-:W-:Y:S05]  /*3de0*/  @P0 BRA `(.L_x_68) ;  /* 0x0000000000080947 */ /* 0x004fea0003800000 */
[----:B------:R-:W2:Y:S02]  /*3df0*/  SYNCS.PHASECHK.TRANS64.TRYWAIT P0, [UR5+0x8], R6 ;  /* 0x00000806ff0075a7 */ /* 0x000ea40008001105 */
[----:B--2---:R-:W-:Y:S05]  /*3e00*/  @!P0 BRA `(.L_x_69) ;  /* 0x0000005400888947 */ /* 0x004fea0003800000 */
.L_x_68:
[----:B------:R-:W-:Y:S01]  /*3e10*/  PRMT R4, R4, 0x654, R3 ;  /* 0x0000065404047816 */ /* 0x000fe20000000003 */
[----:B------:R-:W-:Y:S01]  /*3e20*/  HFMA2 R3, -RZ, RZ, 0, 5.9604644775390625e-08 ;  /* 0x00000001ff037431 */ /* 0x000fe200000001ff */
[----:B------:R-:W-:Y:S01]  /*3e30*/  UPRMT UR4, UR37, 0x654, UR7 ;  /* 0x0000065425047896 */ /* 0x000fe20008000007 */
[----:B------:R-:W-:Y:S02]  /*3e40*/  IMAD.MOV.U32 R7, RZ, RZ, 0xffff ;  /* 0x0000ffffff077424 */ /* 0x000fe400078e00ff */
[----:B--2---:R-:W-:Y:S02]  /*3e50*/  IMAD.MOV.U32 R6, RZ, RZ, 0x4 ;  /* 0x00000004ff067424 */ /* 0x004fe400078e00ff */
[----:B------:R-:W-:Y:S01]  /*3e60*/  IMAD.SHL.U32 R9, R10, 0x20, RZ ;  /* 0x000000200a097824 */ /* 0x000fe200078e00ff */
[----:B------:R-:W-:Y:S02]  /*3e70*/  MOV R5, UR4 ;  /* 0x0000000400057c02 */ /* 0x000fe40008000f00 */
[-C--:B------:R-:W-:Y:S01]  /*3e80*/  SHF.L.U32 R8, R7, R10.reuse, RZ ;  /* 0x0000000a07087219 */ /* 0x080fe200000006ff */
[----:B------:R2:W-:Y:S01]  /*3e90*/  SYNCS.ARRIVE.TRANS64.RED RZ, [UR4], R6 ;  /* 0x00000006ffff79a7 */ /* 0x0005e20008000404 */
[----:B------:R-:W-:Y:S01]  /*3ea0*/  SHF.L.U32 R7, R3, R10, RZ ;  /* 0x0000000a03077219 */ /* 0x000fe200000006ff */
[----:B------:R2:W-:Y:S04]  /*3eb0*/  STS [UR6+0x190], R9 ;  /* 0x00019009ff007988 */ /* 0x0005e80008000806 */
[----:B------:R2:W-:Y:S04]  /*3ec0*/  STAS [R4.64], R10 ;  /* 0x0000000a04007dbd */ /* 0x0005e8000c0008ff */
[----:B------:R2:W-:Y:S04]  /*3ed0*/  ATOMS.OR RZ, [UR5+0x14], R8 ;  /* 0x00001408ffff798c */ /* 0x0005e8000b000005 */
[----:B------:R2:W-:Y:S04]  /*3ee0*/  ATOMS.OR RZ, [UR5+0x18], R7 ;  /* 0x00001807ffff798c */ /* 0x0005e8000b000005 */
[----:B------:R2:W-:Y:S02]  /*3ef0*/  ATOMS.XOR RZ, [UR5+0x10], R3 ;  /* 0x00001003ffff798c */ /* 0x0005e4000b800005 */
.L_x_65:
[----:B-1----:R-:W-:Y:S05]  /*3f00*/  BSYNC B0 ;  /* 0x0000000000007941 */ /* 0x002fea0003800000 */
.L_x_64:
[----:B------:R-:W-:Y:S05]  /*3f10*/  BRA.U UP1, `(.L_x_70) ;  /* 0x00000001016c7547 */ /* 0x000fea000b800000 */
[----:B------:R-:W-:-:S03]  /*3f20*/  UMOV UR4, 0xffffffff ;  /* 0xffffffff00047882 */ /* 0x000fc60000000000 */
[----:B------:R-:W-:Y:S05]  /*3f30*/  BRA.DIV UR4, `(.L_x_71) ;  /* 0x0000005604547947 */ /* 0x000fea000b800000 */
[----:B------:R-:W-:-:S13]  /*3f40*/  ELECT P0, URZ, PT ;  /* 0x0000000000ff782f */ /* 0x000fda0003800000 */
.L_x_179:
[----:B------:R-:W-:Y:S05]  /*3f50*/  @!P0 BRA `(.L_x_70) ;  /* 0x00000000005c8947 */ /* 0x000fea0003800000 */
[----:B--2---:R-:W2:Y:S02]  /*3f60*/  LDS R4, [UR5+0x10] ;  /* 0x00001005ff047984 */ /* 0x004ea40008000800 */
[----:B--2---:R-:W-:-:S04]  /*3f70*/  SHF.L.U32 R4, R4, 0x1f, RZ ;  /* 0x0000001f04047819 */ /* 0x004fc800000006ff */
[----:B------:R-:W2:Y:S02]  /*3f80*/  SYNCS.PHASECHK.TRANS64.TRYWAIT P0, [UR5+0x8], R4 ;  /* 0x00000804ff0075a7 */ /* 0x000ea40008001105 */
[----:B--2---:R-:W-:Y:S05]  /*3f90*/  @P0 BRA `(.L_x_72) ;  /* 0x0000000000080947 */ /* 0x004fea0003800000 */
[----:B------:R-:W2:Y:S02]  /*3fa0*/  SYNCS.PHASECHK.TRANS64.TRYWAIT P0, [UR5+0x8], R4 ;  /* 0x00000804ff0075a7 */ /* 0x000ea40008001105 */
[----:B--2---:R-:W-:Y:S05]  /*3fb0*/  @!P0 BRA `(.L_x_73) ;  /* 0x0000005400588947 */ /* 0x004fea0003800000 */
.L_x_72:
[----:B------:R-:W3:Y:S01]  /*3fc0*/  LDS R6, [UR6+0x190] ;  /* 0x00019006ff067984 */ /* 0x000ee20008000800 */
[----:B--2---:R-:W-:Y:S02]  /*3fd0*/  HFMA2 R3, -RZ, RZ, 0, 5.9604644775390625e-08 ;  /* 0x00000001ff037431 */ /* 0x004fe400000001ff */
[----:B------:R-:W-:Y:S01]  /*3fe0*/  IMAD.MOV.U32 R4, RZ, RZ, 0xffff ;  /* 0x0000ffffff047424 */ /* 0x000fe200078e00ff */
[----:B------:R-:W-:Y:S01]  /*3ff0*/  UPRMT UR4, UR37, 0x654, UR7 ;  /* 0x0000065425047896 */ /* 0x000fe20008000007 */
[----:B---3--:R-:W-:-:S03]  /*4000*/  IMAD.SHL.U32 R5, R6, 0x20, RZ ;  /* 0x0000002006057824 */ /* 0x008fc600078e00ff */
[-C--:B------:R-:W-:Y:S02]  /*4010*/  SHF.L.U32 R4, R4, R6.reuse, RZ ;  /* 0x0000000604047219 */ /* 0x080fe400000006ff */
[----:B------:R-:W-:Y:S01]  /*4020*/  SHF.L.U32 R6, R3, R6, RZ ;  /* 0x0000000603067219 */ /* 0x000fe200000006ff */
[----:B------:R3:W-:Y:S04]  /*4030*/  STS [UR6+0x190], R5 ;  /* 0x00019005ff007988 */ /* 0x0007e80008000806 */
[----:B------:R3:W-:Y:S04]  /*4040*/  ATOMS.OR RZ, [UR5+0x14], R4 ;  /* 0x00001404ffff798c */ /* 0x0007e8000b000005 */
[----:B------:R3:W-:Y:S01]  /*4050*/  ATOMS.OR RZ, [UR5+0x18], R6 ;  /* 0x00001806ffff798c */ /* 0x0007e2000b000005 */
[----:B------:R-:W-:Y:S03]  /*4060*/  SYNCS.ARRIVE.TRANS64.RED.A1T0 RZ, [UR4], RZ ;  /* 0x000000ffffff79a7 */ /* 0x000fe60008100404 */
[----:B------:R3:W-:Y:S01]  /*4070*/  ATOMS.XOR RZ, [UR5+0x10], R3 ;  /* 0x00001003ffff798c */ /* 0x0007e2000b800005 */
[----:B------:R-:W-:Y:S05]  /*4080*/  BRA `(.L_x_70) ;  /* 0x0000000000107947 */ /* 0x000fea0003800000 */
.L_x_63:
[----:B------:R-:W-:Y:S02]  /*4090*/  MOV R3, 0xffffffff ;  /* 0xffffffff00037802 */ /* 0x000fe40000000f00 */
[----:B------:R-:W-:-:S03]  /*40a0*/  MOV R4, 0x40d0 ;  /* 0x000040d000047802 */ /* 0x000fc60000000f00 */
[----:B------:R2:W-:Y:S04]  /*40b0*/  STS [UR6+0x190], R3 ;  /* 0x00019003ff007988 */ /* 0x0005e80008000806 */
[----:B-12--5:R-:W-:Y:S05]  /*40c0*/  CALL.REL.NOINC `($__internal_1_$__cuda_sm10x_tcgen05_guardrail_trap_phase_invalid_during_alloc) ;  /* 0x0000005800947944 */ /* 0x026fea0003c00000 */
.L_x_70:
[----:B------:R-:W-:Y:S05]  /*40d0*/  WARPSYNC.ALL ;  /* 0x0000000000007948 */ /* 0x000fea0003800000 */
[----:B------:R-:W4:Y:S01]  /*40e0*/  S2UR UR20, SR_CgaCtaId ;  /* 0x00000000001479c3 */ /* 0x000f220000008800 */
[----:B------:R-:W-:Y:S01]  /*40f0*/  UMOV UR4, 0x400 ;  /* 0x0000040000047882 */ /* 0x000fe20000000000 */
[----:B------:R-:W-:-:S06]  /*4100*/  NOP ;  /* 0x0000000000007918 */ /* 0x000fcc0000000000 */
[----:B------:R-:W-:Y:S06]  /*4110*/  BAR.ARV 0x6, 0xa0 ;  /* 0x0182800000007b1d */ /* 0x000fec0000002000 */
[----:B------:R-:W1:Y:S01]  /*4120*/  LDCU.64 UR6, c[0x0][0x388] ;  /* 0x00007100ff0677ac */ /* 0x000e620008000a00 */
[----:B------:R-:W-:Y:S01]  /*4130*/  LOP3.LUT R2, R2, 0xffff, RZ, 0xc0, !PT ;  /* 0x0000ffff02027812 */ /* 0x000fe200078ec0ff */
[----:B--2---:R-:W-:Y:S01]  /*4140*/  IMAD.MOV.U32 R8, RZ, RZ, 0x1 ;  /* 0x00000001ff087424 */ /* 0x004fe200078e00ff */
[----:B------:R-:W-:Y:S01]  /*4150*/  LOP3.LUT R0, R0, 0xffff, RZ, 0xc0, !PT ;  /* 0x0000ffff00007812 */ /* 0x000fe200078ec0ff */
[----:B------:R-:W2:Y:S01]  /*4160*/  LDCU.64 UR8, c[0x0][0x390] ;  /* 0x00007200ff0877ac */ /* 0x000ea20008000a00 */
[----:B------:R-:W-:Y:S01]  /*4170*/  R2UR UR21, R2 ;  /* 0x00000000021572ca */ /* 0x000fe200000e0000 */
[----:B------:R-:W-:Y:S01]  /*4180*/  IMAD.MOV.U32 R2, RZ, RZ, RZ ;  /* 0x000000ffff027224 */ /* 0x000fe200078e00ff */
[----:B------:R-:W-:Y:S01]  /*4190*/  R2UR UR35, R0 ;  /* 0x00000000002372ca */ /* 0x000fe200000e0000 */
[----:B------:R-:W-:Y:S01]  /*41a0*/  IMAD.MOV.U32 R0, RZ, RZ, RZ ;  /* 0x000000ffff007224 */ /* 0x000fe200078e00ff */
[----:B------:R-:W-:Y:S01]  /*41b0*/  UMOV UR24, URZ ;  /* 0x000000ff00187c82 */ /* 0x000fe20008000000 */
[----:B----4-:R-:W-:Y:S01]  /*41c0*/  ULEA UR20, UR20, UR4, 0x18 ;  /* 0x0000000414147291 */ /* 0x010fe2000f8ec0ff */
[----:B------:R-:W-:Y:S01]  /*41d0*/  UMOV UR19, URZ ;  /* 0x000000ff00137c82 */ /* 0x000fe20008000000 */
[----:B------:R-:W-:-:S02]  /*41e0*/  UISETP.NE.AND UP3, UPT, UR38, URZ, UPT ;  /* 0x000000ff2600728c */ /* 0x000fc4000bf65270 */
[----:B------:R-:W-:Y:S01]  /*41f0*/  UIADD3 UR34, UPT, UPT, UR20, 0x148, URZ ;  /* 0x0000014814227890 */ /* 0x000fe2000fffe0ff */
[----:B------:R-:W-:Y:S01]  /*4200*/  UMOV UR32, 0x0 ;  /* 0x0000000000207882 */ /* 0x000fe20000000000 */
[----:B-1----:R-:W-:-:S03]  /*4210*/  UIADD3 UR4, UPT, UPT, UR6, 0x1f, URZ ;  /* 0x0000001f06047890 */ /* 0x002fc6000fffe0ff */
[----:B---3--:R-:W1:Y:S01]  /*4220*/  LDS R3, [UR20+0x190] ;  /* 0x00019014ff037984 */ /* 0x008e620008000800 */
[----:B------:R-:W-:Y:S01]  /*4230*/  UMOV UR33, 0x8100910 ;  /* 0x0810091000217882 */ /* 0x000fe20000000000 */
[----:B------:R-:W-:Y:S02]  /*4240*/  UPRMT UR34, URZ, 0x654, UR34 ;  /* 0x00000654ff227896 */ /* 0x000fe40008000022 */
[----:B------:R-:W-:Y:S01]  /*4250*/  USHF.R.S32.HI UR5, URZ, 0x1f, UR4 ;  /* 0x0000001fff057899 */ /* 0x000fe20008011404 */
[----:B------:R-:W-:Y:S01]  /*4260*/  UMOV UR30, 0x0 ;  /* 0x00000000001e7882 */ /* 0x000fe20000000000 */
[----:B------:R-:W-:Y:S02]  /*4270*/  UMOV UR31, 0x8100910 ;  /* 0x08100910001f7882 */ /* 0x000fe40000000000 */
[----:B------:R-:W-:Y:S02]  /*4280*/  ULEA.HI UR4, UR5, UR4, URZ, 0x5 ;  /* 0x0000000405047291 */ /* 0x000fe4000f8f28ff */
[----:B------:R-:W-:-:S02]  /*4290*/  UIADD3 UR5, UPT, UPT, UR20, 0x6400, URZ ;  /* 0x0000640014057890 */ /* 0x000fc4000fffe0ff */
[----:B------:R-:W-:Y:S02]  /*42a0*/  USHF.R.S32.HI UR4, URZ, 0x5, UR4 ;  /* 0x00000005ff047899 */ /* 0x000fe40008011404 */
[----:B------:R-:W-:Y:S02]  /*42b0*/  USHF.R.U32.HI UR5, URZ, 0x4, UR5 ;  /* 0x00000004ff057899 */ /* 0x000fe40008011605 */
[----:B------:R-:W-:Y:S02]  /*42c0*/  UIMAD UR4, UR4, UR7, URZ ;  /* 0x00000007040472a4 */ /* 0x000fe4000f8e02ff */
[----:B------:R-:W-:Y:S02]  /*42d0*/  ULOP3.LUT UR5, UR5, 0x3fff, URZ, 0xc0, !UPT ;  /* 0x00003fff05057892 */ /* 0x000fe4000f8ec0ff */
[----:B--2---:R-:W-:Y:S02]  /*42e0*/  UIMAD UR4, UR4, UR8, URZ ;  /* 0x00000008040472a4 */ /* 0x004fe4000f8e02ff */
[----:B------:R-:W-:-:S02]  /*42f0*/  ULOP3.LUT UR22, UR5, 0x10000, URZ, 0xfc, !UPT ;  /* 0x0001000005167892 */ /* 0x000fc4000f8efcff */
[----:B------:R-:W-:Y:S02]  /*4300*/  UIMAD UR9, UR4, UR9, URZ ;  /* 0x00000009040972a4 */ /* 0x000fe4000f8e02ff */
[----:B------:R-:W-:Y:S02]  /*4310*/  UIADD3 UR4, UPT, UPT, UR20, 0x26400, URZ ;  /* 0x0002640014047890 */ /* 0x000fe4000fffe0ff */
[----:B------:R-:W-:Y:S02]  /*4320*/  UIADD3 UR36, UPT, UPT, UR9, -0x1, URZ ;  /* 0xffffffff09247890 */ /* 0x000fe4000fffe0ff */
[----:B------:R-:W-:Y:S02]  /*4330*/  USHF.R.U32.HI UR4, URZ, 0x4, UR4 ;  /* 0x00000004ff047899 */ /* 0x000fe40008011604 */
[----:B------:R-:W-:Y:S02]  /*4340*/  UISETP.GE.AND UP4, UPT, UR9, 0x1, UPT ;  /* 0x000000010900788c */ /* 0x000fe4000bf86270 */
[----:B------:R-:W-:Y:S01]  /*4350*/  ULOP3.LUT UR4, UR4, 0x3fff, URZ, 0xc0, !UPT ;  /* 0x00003fff04047892 */ /* 0x000fe2000f8ec0ff */
[----:B------:R-:W-:Y:S01]  /*4360*/  UMOV UR28, 0x0 ;  /* 0x00000000001c7882 */ /* 0x000fe20000000000 */
[----:B------:R-:W-:-:S02]  /*4370*/  UMOV UR29, 0x8100910 ;  /* 0x08100910001d7882 */ /* 0x000fc40000000000 */
[----:B------:R-:W-:Y:S01]  /*4380*/  ULOP3.LUT UR23, UR4, 0x10000, URZ, 0xfc, !UPT ;  /* 0x0001000004177892 */ /* 0x000fe2000f8efcff */
[C---:B-1----:R-:W-:Y:S01]  /*4390*/  VIADD R5, R3.reuse, 0x20 ;  /* 0x0000002003057836 */ /* 0x042fe20000000000 */
[----:B------:R-:W-:Y:S01]  /*43a0*/  LOP3.LUT R4, R3, 0xffff, RZ, 0xc0, !PT ;  /* 0x0000ffff03047812 */ /* 0x000fe200078ec0ff */
[----:B------:R-:W-:Y:S01]  /*43b0*/  UMOV UR26, 0x0 ;  /* 0x00000000001a7882 */ /* 0x000fe20000000000 */
[----:B------:R-:W-:Y:S02]  /*43c0*/  UMOV UR27, 0x8100910 ;  /* 0x08100910001b7882 */ /* 0x000fe40000000000 */
[----:B------:R-:W-:-:S05]  /*43d0*/  LOP3.LUT R5, R5, 0xffff, RZ, 0xc0, !PT ;  /* 0x0000ffff05057812 */ /* 0x000fca00078ec0ff */
[----:B------:R1:W-:Y:S02]  /*43e0*/  STL.64 [R1], R4 ;  /* 0x0000000401007387 */ /* 0x0003e40000100a00 */
.L_x_82:
[----:B-1----:R-:W-:-:S04]  /*43f0*/  SHF.L.U32 R5, R2, 0x1f, RZ ;  /* 0x0000001f02057819 */ /* 0x002fc800000006ff */
[----:B------:R-:W1:Y:S02]  /*4400*/  SYNCS.PHASECHK.TRANS64.TRYWAIT P0, [UR20+0x140], R5 ;  /* 0x00014005ff0075a7 */ /* 0x000e640008001114 */
[----:B-1-34-:R-:W-:Y:S05]  /*4410*/  @!P0 BRA `(.L_x_74) ;  /* 0x0000005000588947 */ /* 0x01afea0003800000 */
.L_x_181:
[----:B-1----:R-:W1:Y:S01]  /*4420*/  LDS.128 R4, [UR20+0x180] ;  /* 0x00018014ff047984 */ /* 0x002e620008000c00 */
[----:B------:R-:W-:Y:S01]  /*4430*/  ULEA UR25, UR24, UR20, 0x3 ;  /* 0x0000001418197291 */ /* 0x000fe2000f8e18ff */
[----:B------:R-:W-:Y:S01]  /*4440*/  @!PT LDS RZ, [RZ] ;  /* 0x00000000fffff984 */ /* 0x000fe20000000800 */
[----:B------:R-:W-:Y:S01]  /*4450*/  @!PT LDS RZ, [RZ] ;  /* 0x00000000fffff984 */ /* 0x000fe20000000800 */
[----:B------:R-:W-:Y:S01]  /*4460*/  @!PT LDS RZ, [RZ] ;  /* 0x00000000fffff984 */ /* 0x000fe20000000800 */
[----:B------:R-:W-:Y:S01]  /*4470*/  @!PT LDS RZ, [RZ] ;  /* 0x00000000fffff984 */ /* 0x000fe20000000800 */
[----:B------:R2:W-:Y:S06]  /*4480*/  MEMBAR.ALL.CTA ;  /* 0x0000000000007992 */ /* 0x0005ec0000008000 */
[----:B--2---:R-:W2:Y:S02]  /*4490*/  FENCE.VIEW.ASYNC.S ;  /* 0x00000000000073c6 */ /* 0x004ea40000000000 */
[----:B--2---:R-:W-:Y:S01]  /*44a0*/  SYNCS.ARRIVE.TRANS64.RED.A1T0 RZ, [UR34], RZ ;  /* 0x000000ffffff79a7 */ /* 0x004fe20008100422 */
[----:B-1----:R-:W-:Y:S01]  /*44b0*/  LOP3.LUT P3, RZ, R6, 0x1, RZ, 0xc0, !PT ;  /* 0x0000000106ff7812 */ /* 0x002fe2000786c0ff */
[----:B------:R-:W-:-:S12]  /*44c0*/  BRA.U UP3, `(.L_x_75) ;  /* 0x00000001030c7547 */ /* 0x000fd8000b800000 */
[----:B------:R-:W-:-:S04]  /*44d0*/  SHF.L.U32 R5, R8, 0x1f, RZ ;  /* 0x0000001f08057819 */ /* 0x000fc800000006ff */
[----:B------:R-:W1:Y:S02]  /*44e0*/  SYNCS.PHASECHK.TRANS64.TRYWAIT P0, [UR25+0x160], R5 ;  /* 0x00016005ff0075a7 */ /* 0x000e640008001119 */
[----:B-1----:R-:W-:Y:S05]  /*44f0*/  @!P0 BRA `(.L_x_76) ;  /* 0x0000005000388947 */ /* 0x002fea0003800000 */
.L_x_75:
[----:B------:R-:W-:Y:S05]  /*4500*/  BRA.U UP3, `(.L_x_77) ;  /* 0x0000000503047547 */ /* 0x000fea000b800000 */
[----:B------:R-:W-:Y:S05]  /*4510*/  BRA.U !UP4, `(.L_x_78) ;  /* 0x000000010cf47547 */ /* 0x000fea000b800000 */
[----:B------:R-:W-:Y:S01]  /*4520*/  ULEA UR4, UR24, UR43, 0x2 ;  /* 0x0000002b18047291 */ /* 0x000fe2000f8e10ff */
[----:B-1----:R-:W-:-:S08]  /*4530*/  SHF.L.U32 R4, R0, 0x1f, RZ ;  /* 0x0000001f00047819 */ /* 0x002fd000000006ff */
[----:B------:R-:W5:Y:S01]  /*4540*/  LDL R5, [UR4] ;  /* 0x00000004ff057983 */ /* 0x000f620008100800 */
[----:B------:R-:W-:Y:S02]  /*4550*/  ULEA UR4, UR19, UR20, 0x3 ;  /* 0x0000001413047291 */ /* 0x000fe4000f8e18ff */
[----:B------:R-:W-:Y:S01]  /*4560*/  UPLOP3.LUT UP2, UPT, UPT, UPT, UPT, 0x40, 0x4 ;  /* 0x000000000004789c */ /* 0x000fe20003f4e870 */
[----:B------:R-:W-:-:S06]  /*4570*/  UMOV UR17, UR36 ;  /* 0x0000002400117c82 */ /* 0x000fcc0008000000 */
[----:B------:R1:W2:Y:S01]  /*4580*/  SYNCS.PHASECHK.TRANS64.TRYWAIT P2, [UR4], R4 ;  /* 0x00000004ff0075a7 */ /* 0x0002a20008041104 */
[----:B------:R-:W-:-:S05]  /*4590*/  UMOV UR4, UR19 ;  /* 0x0000001300047c82 */ /* 0x000fca0008000000 */
.L_x_81:
[----:B------:R-:W-:Y:S01]  /*45a0*/  ULEA UR18, UR4, UR20, 0x3 ;  /* 0x0000001404127291 */ /* 0x000fe2000f8e18ff */
[----:B--234-:R-:W-:Y:S11]  /*45b0*/  @P2 BRA `(.L_x_79) ;  /* 0x00000000000c2947 */ /* 0x01cff60003800000 */
[----:B------:R-:W-:Y:S04]  /*45c0*/  SHF.L.U32 R7, R0, 0x1f, RZ ;  /* 0x0000001f00077819 */ /* 0x000fe800000006ff */
[----:B------:R-:W2:Y:S02]  /*45d0*/  SYNCS.PHASECHK.TRANS64.TRYWAIT P0, [UR18], R7 ;  /* 0x00000007ff0075a7 */ /* 0x000ea40008001112 */
[----:B--2---:R-:W-:Y:S05]  /*45e0*/  @!P0 BRA `(.L_x_80) ;  /* 0x0000005000148947 */ /* 0x004fea0003800000 */
.L_x_79:
[----:B------:R-:W-:Y:S01]  /*45f0*/  UISETP.NE.AND UP0, UPT, UR17, URZ, UPT ;  /* 0x000000ff1100728c */ /* 0x000fe2000bf05270 */
[----:B------:R-:W-:Y:S01]  /*4600*/  PLOP3.LUT P2, PT, PT, PT, PT, 0x80, 0x8 ;  /* 0x000000000008781c */ /* 0x000fe20003f4f070 */
[----:B------:R-:W-:Y:S02]  /*4610*/  UIADD3 UR5, UPT, UPT, UR4, 0x1, URZ ;  /* 0x0000000104057890 */ /* 0x000fe4000fffe0ff */
[----:B------:R-:W-:Y:S02]  /*4620*/  ULEA UR10, UR4, UR23, 0x8 ;  /* 0x00000017040a7291 */ /* 0x000fe4000f8e40ff */
[----:B------:R-:W-:Y:S01]  /*4630*/  UISETP.NE.AND UP1, UPT, UR5, 0x10, UPT ;  /* 0x000000100500788c */ /* 0x000fe2000bf25270 */
[----:B------:R-:W-:Y:S01]  /*4640*/  PLOP3.LUT P0, PT, PT, PT, UP0, 0x80, 0x8 ;  /* 0x000000000008781c */ /* 0x000fe20003f0f008 */
[----:B------:R-:W-:Y:S02]  /*4650*/  ULEA UR14, UR4, UR22, 0x9 ;  /* 0x00000016040e7291 */ /* 0x000fe4000f8e48ff */
[----:B------:R-:W-:Y:S02]  /*4660*/  USEL UR6, URZ, 0x1, UP1 ;  /* 0x00000001ff067887 */ /* 0x000fe40008800000 */
[----:B------:R-:W-:Y:S01]  /*4670*/  USEL UR19, UR5, URZ, UP1 ;  /* 0x000000ff05137287 */ /* 0x000fe20008800000 */
[----:B------:R-:W-:Y:S11]  /*4680*/  ELECT P1, URZ, PT ;  /* 0x0000000000ff782f */ /* 0x000ff60003820000 */
[----:B------:R-:W-:Y:S02]  /*4690*/  @!UPT UIADD3 URZ, UPT, UPT, URZ, URZ, URZ ;  /* 0x000000fffffff290 */ /* 0x000fe4000fffe0ff */
[C---:B-----5:R-:W-:Y:S01]  /*46a0*/  @P1 R2UR.BROADCAST UR4, R5.reuse ;  /* 0x00000000050412ca */ /* 0x060fe200008e0000 */
[----:B------:R-:W-:Y:S01]  /*46b0*/  @UP0 ULEA UR5, UR19, UR20, 0x3 ;  /* 0x0000001413050291 */ /* 0x000fe2000f8e18ff */
[----:B------:R-:W-:Y:S01]  /*46c0*/  LOP3.LUT R0, R0, UR6, RZ, 0x3c, !PT ;  /* 0x0000000600007c12 */ /* 0x000fe2000f8e3cff */
[----:B------:R-:W-:Y:S02]  /*46d0*/  UIADD3 UR8, UPT, UPT, UR10, 0x2, URZ ;  /* 0x000000020a087890 */ /* 0x000fe4000fffe0ff */
[----:B------:R-:W-:Y:S01]  /*46e0*/  UIADD3 UR6, UPT, UPT, UR14, 0x2, URZ ;  /* 0x000000020e067890 */ /* 0x000fe2000fffe0ff */
[----:B-1----:R-:W-:Y:S01]  /*46f0*/  @P0 SHF.L.U32 R4, R0, 0x1f, RZ ;  /* 0x0000001f00040819 */ /* 0x002fe200000006ff */
[----:B------:R-:W-:Y:S01]  /*4700*/  UIADD3 UR12, UPT, UPT, UR10, 0x4, URZ ;  /* 0x000000040a0c7890 */ /* 0x000fe2000fffe0ff */
[----:B------:R-:W-:Y:S02]  /*4710*/  UMOV UR11, 0x40004040 ;  /* 0x40004040000b7882 */ /* 0x000fe40000000000 */
[----:B------:R3:W4:Y:S01]  /*4720*/  @P0 SYNCS.PHASECHK.TRANS64.TRYWAIT P2, [UR5], R4 ;  /* 0x00000004ff0005a7 */ /* 0x0007220008041105 */
[----:B------:R-:W-:Y:S11]  /*4730*/  ELECT P0, URZ, PT ;  /* 0x0000000000ff782f */ /* 0x000ff60003800000 */
[----:B------:R-:W-:Y:S02]  /*4740*/  @!UPT UIADD3 URZ, UPT, UPT, URZ, URZ, URZ ;  /* 0x000000fffffff290 */ /* 0x000fe4000fffe0ff */
[C---:B------:R-:W-:Y:S02]  /*4750*/  @P0 R2UR.BROADCAST UR16, R5.reuse ;  /* 0x00000000051002ca */ /* 0x040fe400008e0000 */
[----:B------:R-:W-:Y:S01]  /*4760*/  ELECT P0, URZ, PT ;  /* 0x0000000000ff782f */ /* 0x000fe20003800000 */
[----:B------:R-:W-:Y:S01]  /*4770*/  UMOV UR15, 0x40004040 ;  /* 0x40004040000f7882 */ /* 0x000fe20000000000 */
[----:B------:R-:W-:Y:S01]  /*4780*/  UMOV UR9, 0x40004040 ;  /* 0x4000404000097882 */ /* 0x000fe20000000000 */
[----:B------:R1:W-:Y:S01]  /*4790*/  UTCHMMA.2CTA gdesc[UR14], gdesc[UR10], tmem[UR4], tmem[UR32], idesc[UR33], UP2 ;  /* 0x00ff200a0e0075ea */ /* 0x0003e20009200004 */
[----:B------:R-:W-:Y:S01]  /*47a0*/  UPLOP3.LUT UP2, UPT, UPT, UPT, UPT, 0x80, 0x8 ;  /* 0x000000000008789c */ /* 0x000fe20003f4f070 */
[----:B------:R-:W-:Y:S01]  /*47b0*/  UMOV UR7, 0x40004040 ;  /* 0x4000404000077882 */ /* 0x000fe20000000000 */
[----:B------:R-:W-:Y:S01]  /*47c0*/  UMOV UR13, 0x40004040 ;  /* 0x40004040000d7882 */ /* 0x000fe20000000000 */
[----:B------:R-:W-:Y:S04]  /*47d0*/  UMOV UR5, 0x40004040 ;  /* 0x4000404000057882 */ /* 0x000fe80000000000 */
[----:B------:R2:W-:Y:S01]  /*47e0*/  UTCHMMA.2CTA gdesc[UR6], gdesc[UR8], tmem[UR16], tmem[UR30], idesc[UR31], UPT ;  /* 0x00ff1e08060075ea */ /* 0x0005e2000ba00010 */
[----:B-1----:R-:W-:Y:S01]  /*47f0*/  UIADD3 UR4, UPT, UPT, UR14, 0x4, URZ ;  /* 0x000000040e047890 */ /* 0x002fe2000fffe0ff */
[C---:B------:R-:W-:Y:S02]  /*4800*/  @P0 R2UR.BROADCAST UR15, R5.reuse ;  /* 0x00000000050f02ca */ /* 0x040fe400008e0000 */
[----:B------:R-:W-:Y:S01]  /*4810*/  ELECT P0, URZ, PT ;  /* 0x0000000000ff782f */ /* 0x000fe20003800000 */
[----:B------:R-:W-:Y:S02]  /*4820*/  UIADD3 UR10, UPT, UPT, UR10, 0x6, URZ ;  /* 0x000000060a0a7890 */ /* 0x000fe4000fffe0ff */
[----:B--2---:R-:W-:Y:S10]  /*4830*/  UIADD3 UR6, UPT, UPT, UR14, 0x6, URZ ;  /* 0x000000060e067890 */ /* 0x004ff4000fffe0ff */
[----:B------:R-:W-:Y:S01]  /*4840*/  @P0 R2UR.BROADCAST UR9, R5 ;  /* 0x00000000050902ca */ /* 0x000fe200008e0000 */
[----:B------:R-:W-:Y:S01]  /*4850*/  UIADD3 UR8, UPT, UPT, UR18, 0x80, URZ ;  /* 0x0000008012087890 */ /* 0x000fe2000fffe0ff */
[----:B------:R1:W-:Y:S11]  /*4860*/  UTCHMMA.2CTA gdesc[UR4], gdesc[UR12], tmem[UR15], tmem[UR28], idesc[UR29], UPT ;  /* 0x00ff1c0c040075ea */ /* 0x0003f6000ba0000f */
[----:B------:R3:W-:Y:S01]  /*4870*/  UTCHMMA.2CTA gdesc[UR6], gdesc[UR10], tmem[UR9], tmem[UR26], idesc[UR27], UPT ;  /* 0x00ff1a0a060075ea */ /* 0x0007e2000ba00009 */
[----:B------:R3:W-:Y:S01]  /*4880*/  UTCBAR.2CTA.MULTICAST [UR8], URZ, UR21 ;  /* 0x000000ff080073e9 */ /* 0x0007e20008200815 */
[----:B-1----:R-:W-:Y:S02]  /*4890*/  UIADD3 UR4, UPT, UPT, UR17, 0x1, URZ ;  /* 0x0000000111047890 */ /* 0x002fe4000fffe0ff */
[----:B------:R-:W-:Y:S02]  /*48a0*/  UIADD3 UR5, UPT, UPT, UR17, -0x1, URZ ;  /* 0xffffffff11057890 */ /* 0x000fe4000fffe0ff */
[----:B------:R-:W-:Y:S03]  /*48b0*/  UISETP.GT.U32.AND UP0, UPT, UR4, 0x1, UPT ;  /* 0x000000010400788c */ /* 0x000fe6000bf04070 */
[----:B------:R-:W-:Y:S02]  /*48c0*/  UMOV UR4, UR19 ;  /* 0x0000001300047c82 */ /* 0x000fe40008000000 */
[----:B------:R-:W-:Y:S04]  /*48d0*/  UMOV UR17, UR5 ;  /* 0x0000000500117c82 */ /* 0x000fe80008000000 */
[----:B------:R-:W-:Y:S05]  /*48e0*/  BRA.U UP0, `(.L_x_81) ;  /* 0xfffffffd002c7547 */ /* 0x000fea000b83ffff */
.L_x_78:
[----:B------:R-:W-:-:S09]  /*48f0*/  UIADD3 UR4, UPT, UPT, UR25, 0x150, URZ ;  /* 0x0000015019047890 */ /* 0x000fd2000fffe0ff */
[----:B------:R2:W-:Y:S01]  /*4900*/  UTCBAR.2CTA.MULTICAST [UR4], URZ, UR35 ;  /* 0x000000ff040073e9 */ /* 0x0005e20008200823 */
[----:B------:R-:W-:Y:S02]  /*4910*/  NOP ;  /* 0x0000000000007918 */ /* 0x000fe40000000000 */
.L_x_77:
[----:B--2---:R-:W-:Y:S01]  /*4920*/  UIADD3 UR4, UPT, UPT, UR24, 0x1, URZ ;  /* 0x0000000118047890 */ /* 0x004fe2000fffe0ff */
[----:B------:R-:W-:-:S03]  /*4930*/  LOP3.LUT R2, R2, 0x1, RZ, 0x3c, !PT ;  /* 0x0000000102027812 */ /* 0x000fc600078e3cff */
[----:B------:R-:W-:-:S04]  /*4940*/  UISETP.NE.AND UP0, UPT, UR4, 0x2, UPT ;  /* 0x000000020400788c */ /* 0x000fc8000bf05270 */
[----:B------:R-:W-:Y:S02]  /*4950*/  USEL UR5, URZ, 0x1, UP0 ;  /* 0x00000001ff057887 */ /* 0x000fe40008000000 */
[----:B------:R-:W-:-:S04]  /*4960*/  USEL UR24, UR4, URZ, UP0 ;  /* 0x000000ff04187287 */ /* 0x000fc80008000000 */
[----:B------:R-:W-:Y:S01]  /*4970*/  LOP3.LUT R8, R8, UR5, RZ, 0x3c, !PT ;  /* 0x0000000508087c12 */ /* 0x000fe2000f8e3cff */
[----:B------:R-:W-:Y:S07]  /*4980*/  @P3 BRA `(.L_x_82) ;  /* 0xfffffff800983947 */ /* 0x000fee000383ffff */
[----:B---3--:R-:W2:Y:S01]  /*4990*/  S2UR UR8, SR_CgaCtaId ;  /* 0x00000000000879c3 */ /* 0x008ea20000008800 */
[----:B------:R-:W-:Y:S01]  /*49a0*/  ELECT P0, URZ, PT ;  /* 0x0000000000ff782f */ /* 0x000fe20003800000 */
[----:B------:R-:W-:Y:S01]  /*49b0*/  HFMA2 R0, -RZ, RZ, 0, 5.9604644775390625e-08 ;  /* 0x00000001ff007431 */ /* 0x000fe200000001ff */
[----:B------:R-:W-:-:S05]  /*49c0*/  UMOV UR4, 0x40 ;  /* 0x0000004000047882 */ /* 0x000fca0000000000 */
[----:B------:R-:W-:Y:S01]  /*49d0*/  UVIRTCOUNT.DEALLOC.SMPOOL 0x80 ;  /* 0x000000800000784c */ /* 0x000fe20000000000 */
[----:B------:R-:W-:Y:S02]  /*49e0*/  UISETP.NE.AND UP0, UPT, UR38, URZ, UPT ;  /* 0x000000ff2600728c */ /* 0x000fe4000bf05270 */
[----:B--2---:R-:W-:-:S09]  /*49f0*/  ULEA UR8, UR8, UR4, 0x18 ;  /* 0x0000000408087291 */ /* 0x004fd2000f8ec0ff */
[----:B------:R2:W-:Y:S01]  /*4a00*/  @P0 STS.U8 [UR8+0x1c], R0 ;  /* 0x00001c00ff000988 */ /* 0x0005e20008000008 */
[----:B------:R-:W-:Y:S05]  /*4a10*/  BRA.U UP0, `(.L_x_83) ;  /* 0x0000000100587547 */ /* 0x000fea000b800000 */
[----:B------:R-:W-:Y:S01]  /*4a20*/  UIADD3 UR5, UPT, UPT, UR20, 0x160, URZ ;  /* 0x0000016014057890 */ /* 0x000fe2000fffe0ff */
[----:B-1----:R-:W-:-:S03]  /*4a30*/  SHF.L.U32 R5, R8, 0x1f, RZ ;  /* 0x0000001f08057819 */ /* 0x002fc600000006ff */
[----:B------:R-:W-:-:S09]  /*4a40*/  ULEA UR4, UR24, UR5, 0x3 ;  /* 0x0000000518047291 */ /* 0x000fd2000f8e18ff */
[----:B------:R-:W1:Y:S02]  /*4a50*/  SYNCS.PHASECHK.TRANS64.TRYWAIT P0, [UR4], R5 ;  /* 0x00000005ff0075a7 */ /* 0x000e640008001104 */
[----:B-1----:R-:W-:Y:S05]  /*4a60*/  @!P0 BRA `(.L_x_84) ;  /* 0x0000004c000c8947 */ /* 0x002fea0003800000 */
.L_x_185:
[----:B------:R-:W-:-:S04]  /*4a70*/  UIADD3 UR4, UPT, UPT, UR24, 0x1, URZ ;  /* 0x0000000118047890 */ /* 0x000fc8000fffe0ff */
[----:B------:R-:W-:-:S04]  /*4a80*/  UISETP.NE.AND UP1, UPT, UR4, 0x2, UPT ;  /* 0x000000020400788c */ /* 0x000fc8000bf25270 */
[----:B------:R-:W-:Y:S02]  /*4a90*/  USEL UR6, URZ, 0x1, UP1 ;  /* 0x00000001ff067887 */ /* 0x000fe40008800000 */
[----:B------:R-:W-:-:S04]  /*4aa0*/  USEL UR4, UR4, URZ, UP1 ;  /* 0x000000ff04047287 */ /* 0x000fc80008800000 */
[----:B------:R-:W-:Y:S01]  /*4ab0*/  ULEA UR4, UR4, UR5, 0x3 ;  /* 0x0000000504047291 */ /* 0x000fe2000f8e18ff */
[----:B-1----:R-:W-:-:S04]  /*4ac0*/  LOP3.LUT R5, R8, UR6, RZ, 0x3c, !PT ;  /* 0x0000000608057c12 */ /* 0x002fc8000f8e3cff */
[----:B------:R-:W-:Y:S01]  /*4ad0*/  SHF.L.U32 R5, R5, 0x1f, RZ ;  /* 0x0000001f05057819 */ /* 0x000fe200000006ff */
[----:B--2---:R-:W-:-:S04]  /*4ae0*/  IMAD.U32 R0, RZ, RZ, UR4 ;  /* 0x00000004ff007e24 */ /* 0x004fc8000f8e00ff */
[----:B------:R1:W2:Y:S03]  /*4af0*/  SYNCS.PHASECHK.TRANS64.TRYWAIT P0, [R0+URZ], R5 ;  /* 0x00000005000075a7 */ /* 0x0002a600080011ff */
[----:B--2---:R-:W-:Y:S05]  /*4b00*/  @!P0 NANOSLEEP.SYNCS 0x989680 ;  /* 0x009896800000895d */ /* 0x004fea0003900000 */
[----:B------:R-:W2:Y:S02]  /*4b10*/  @!P0 SYNCS.PHASECHK.TRANS64 P0, [R0+URZ], R5 ;  /* 0x00000005000085a7 */ /* 0x000ea400080010ff */
[----:B--2---:R-:W-:Y:S05]  /*4b20*/  @P0 BRA `(.L_x_85) ;  /* 0x0000000000200947 */ /* 0x004fea0003800000 */
.L_x_86:
[----:B--2---:R2:W3:Y:S02]  /*4b30*/  SYNCS.PHASECHK.TRANS64.TRYWAIT P0, [R0+URZ], R5 ;  /* 0x00000005000075a7 */ /* 0x0044e400080011ff */
[----:B---3--:R-:W-:Y:S05]  /*4b40*/  @!P0 NANOSLEEP.SYNCS 0x989680 ;  /* 0x009896800000895d */ /* 0x008fea0003900000 */
[----:B------:R-:W3:Y:S02]  /*4b50*/  @!P0 SYNCS.PHASECHK.TRANS64 P0, [R0+URZ], R5 ;  /* 0x00000005000085a7 */ /* 0x000ee400080010ff */
[----:B---3--:R-:W-:Y:S05]  /*4b60*/  @!P0 BRA `(.L_x_86) ;  /* 0xfffffffc00f08947 */ /* 0x008fea000383ffff */
[----:B------:R-:W-:Y:S05]  /*4b70*/  BRA `(.L_x_85) ;  /* 0x00000000000c7947 */ /* 0x000fea0003800000 */
.L_x_83:
[----:B------:R-:W-:-:S04]  /*4b80*/  UIADD3 UR4, UPT, UPT, UR20, 0x170, URZ ;  /* 0x0000017014047890 */ /* 0x000fc8000fffe0ff */
[----:B------:R-:W-:-:S09]  /*4b90*/  UPRMT UR4, UR37, 0x654, UR4 ;  /* 0x0000065425047896 */ /* 0x000fd20008000004 */
[----:B------:R-:W-:Y:S03]  /*4ba0*/  SYNCS.ARRIVE.TRANS64.RED.A1T0 RZ, [UR4], RZ ;  /* 0x000000ffffff79a7 */ /* 0x000fe60008100404 */
.L_x_85:
[----:B-12---:R-:W-:Y:S01]  /*4bb0*/  SHF.L.U32 R5, RZ, 0x1f, RZ ;  /* 0x0000001fff057819 */ /* 0x006fe200000006ff */
[----:B------:R-:W-:Y:S01]  /*4bc0*/  UIADD3 UR4, UPT, UPT, UR20, 0x170, URZ ;  /* 0x0000017014047890 */ /* 0x000fe2000fffe0ff */
[----:B------:R-:W-:Y:S02]  /*4bd0*/  PLOP3.LUT P0, PT, PT, PT, UP0, 0x80, 0x8 ;  /* 0x000000000008781c */ /* 0x000fe40003f0f008 */
[----:B------:R-:W1:Y:S02]  /*4be0*/  SYNCS.PHASECHK.TRANS64.TRYWAIT P1, [UR20+0x170], R5 ;  /* 0x00017005ff0075a7 */ /* 0x000e640008021114 */
[----:B-1----:R-:W-:Y:S09]  /*4bf0*/  @!P1 BRA `(.L_x_87) ;  /* 0x0000004800c09947 */ /* 0x002ff20003800000 */
.L_x_187:
[----:B------:R-:W-:Y:S01]  /*4c00*/  @!UP0 UPRMT UR4, UR37, 0x654, UR4 ;  /* 0x0000065425048896 */ /* 0x000fe20008000004 */
[----:B------:R-:W-:Y:S01]  /*4c10*/  LOP3.LUT R2, R3, 0xffff, RZ, 0xc0, !PT ;  /* 0x0000ffff03027812 */ /* 0x000fe200078ec0ff */
[----:B------:R-:W-:Y:S02]  /*4c20*/  IMAD.MOV.U32 R3, RZ, RZ, 0xffff ;  /* 0x0000ffffff037424 */ /* 0x000fe400078e00ff */
[----:B-1----:R-:W-:Y:S01]  /*4c30*/  IMAD.MOV.U32 R5, RZ, RZ, 0x1 ;  /* 0x00000001ff057424 */ /* 0x002fe200078e00ff */
[----:B------:R-:W-:-:S04]  /*4c40*/  SHF.R.U32.HI R2, RZ, 0x5, R2 ;  /* 0x00000005ff027819 */ /* 0x000fc80000011602 */
[----:B------:R-:W-:Y:S01]  /*4c50*/  @!P0 SYNCS.ARRIVE.TRANS64.RED.A1T0 RZ, [UR4], RZ ;  /* 0x000000ffffff89a7 */ /* 0x000fe20008100404 */
[----:B------:R-:W-:Y:S01]  /*4c60*/  NOP ;  /* 0x0000000000007918 */ /* 0x000fe20000000000 */
[----:B------:R-:W1:Y:S01]  /*4c70*/  LDS R0, [UR8+0x14] ;  /* 0x00001408ff007984 */ /* 0x000e620008000800 */
[-C--:B------:R-:W-:Y:S02]  /*4c80*/  SHF.L.U32 R3, R3, R2.reuse, RZ ;  /* 0x0000000203037219 */ /* 0x080fe400000006ff */
[----:B------:R-:W-:Y:S02]  /*4c90*/  SHF.L.U32 R5, R5, R2, RZ ;  /* 0x0000000205057219 */ /* 0x000fe400000006ff */
[----:B-1----:R-:W-:-:S04]  /*4ca0*/  LOP3.LUT R0, R0, R3, RZ, 0xc0, !PT ;  /* 0x0000000300007212 */ /* 0x002fc800078ec0ff */
[----:B------:R-:W-:-:S13]  /*4cb0*/  ISETP.NE.AND P0, PT, R0, R3, PT ;  /* 0x000000030000720c */ /* 0x000fda0003f05270 */
[----:B------:R-:W-:Y:S05]  /*4cc0*/  @P0 BRA `(.L_x_88) ;  /* 0x00000000005c0947 */ /* 0x000fea0003800000 */
[----:B------:R-:W1:Y:S02]  /*4cd0*/  LDS R0, [UR8+0x18] ;  /* 0x00001808ff007984 */ /* 0x000e640008000800 */
[----:B-1----:R-:W-:-:S04]  /*4ce0*/  LOP3.LUT R0, R0, R5, RZ, 0xc0, !PT ;  /* 0x0000000500007212 */ /* 0x002fc800078ec0ff */
[----:B------:R-:W-:-:S13]  /*4cf0*/  ISETP.NE.AND P0, PT, R0, R5, PT ;  /* 0x000000050000720c */ /* 0x000fda0003f05270 */
[----:B------:R-:W-:Y:S05]  /*4d00*/  @P0 BRA `(.L_x_89) ;  /* 0x0000000000400947 */ /* 0x000fea0003800000 */
[----:B------:R-:W-:Y:S01]  /*4d10*/  R2UR UR4, R3 ;  /* 0x00000000030472ca */ /* 0x000fe200000e0000 */
[----:B------:R-:W1:Y:S01]  /*4d20*/  S2R R2, SR_LANEID ;  /* 0x0000000000027919 */ /* 0x000e620000000000 */
[----:B------:R-:W-:-:S04]  /*4d30*/  LOP3.LUT R5, RZ, R5, RZ, 0x33, !PT ;  /* 0x00000005ff057212 */ /* 0x000fc800078e33ff */
[----:B------:R-:W2:Y:S07]  /*4d40*/  REDUX UR6, R5 ;  /* 0x00000000050673c4 */ /* 0x000eae0000000000 */
[----:B------:R-:W-:-:S03]  /*4d50*/  ULOP3.LUT UR5, URZ, UR4, URZ, 0x33, !UPT ;  /* 0x00000004ff057292 */ /* 0x000fc6000f8e33ff */
[----:B------:R-:W-:Y:S02]  /*4d60*/  VOTEU.ANY UR4, UPT, PT ;  /* 0x0000000000047886 */ /* 0x000fe400038e0100 */
[----:B------:R-:W-:Y:S01]  /*4d70*/  UFLO.U32 UR4, UR4 ;  /* 0x00000004000472bd */ /* 0x000fe200080e0000 */
[----:B------:R-:W-:-:S04]  /*4d80*/  IMAD.U32 R0, RZ, RZ, UR5 ;  /* 0x00000005ff007e24 */ /* 0x000fc8000f8e00ff */
[----:B------:R-:W3:Y:S02]  /*4d90*/  REDUX UR7, R0 ;  /* 0x00000000000773c4 */ /* 0x000ee40000000000 */
[----:B------:R1:W-:Y:S02]  /*4da0*/  UTCATOMSWS.AND URZ, UR5 ;  /* 0x0000000500ff79e3 */ /* 0x0003e40008000000 */
[----:B-1----:R-:W-:Y:S01]  /*4db0*/  ISETP.EQ.U32.AND P0, PT, R2, UR4, PT ;  /* 0x0000000402007c0c */ /* 0x002fe2000bf02070 */
[----:B--2---:R-:W-:Y:S02]  /*4dc0*/  IMAD.U32 R2, RZ, RZ, UR6 ;  /* 0x00000006ff027e24 */ /* 0x004fe4000f8e00ff */
[----:B---3--:R-:W-:-:S10]  /*4dd0*/  IMAD.U32 R3, RZ, RZ, UR7 ;  /* 0x00000007ff037e24 */ /* 0x008fd4000f8e00ff */
[----:B------:R1:W-:Y:S04]  /*4de0*/  @P0 ATOMS.AND RZ, [UR8+0x14], R3 ;  /* 0x00001403ffff098c */ /* 0x0003e8000a800008 */
[----:B------:R1:W-:Y:S01]  /*4df0*/  @P0 ATOMS.AND RZ, [UR8+0x18], R2 ;  /* 0x00001802ffff098c */ /* 0x0003e2000a800008 */
[----:B------:R-:W-:Y:S05]  /*4e00*/  BRA `(.L_x_90) ;  /* 0x0000000000147947 */ /* 0x000fea0003800000 */
.L_x_89:
[----:B------:R-:W-:Y:S02]  /*4e10*/  MOV R2, 0x4e30 ;  /* 0x00004e3000027802 */ /* 0x000fe40000000f00 */
[----:B----45:R-:W-:Y:S05]  /*4e20*/  CALL.REL.NOINC `($__internal_0_$__cuda_sm10x_tcgen05_guardrail_trap_col_being_dealloced_not_returned_by_alloc) ;  /* 0x0000004c00307944 */ /* 0x030fea0003c00000 */
[----:B------:R-:W-:Y:S05]  /*4e30*/  BRA `(.L_x_90) ;  /* 0x0000000000087947 */ /* 0x000fea0003800000 */
.L_x_88:
[----:B------:R-:W-:Y:S02]  /*4e40*/  MOV R2, 0x4e60 ;  /* 0x00004e6000027802 */ /* 0x000fe40000000f00 */
[----:B----45:R-:W-:Y:S05]  /*4e50*/  CALL.REL.NOINC `($__internal_2_$__cuda_sm10x_tcgen05_guardrail_trap_unallocated_columns_being_dealloced) ;  /* 0x0000004c003c7944 */ /* 0x030fea0003c00000 */
.L_x_90:
[----:B------:R-:W-:Y:S01]  /*4e60*/  NOP ;  /* 0x0000000000007918 */ /* 0x000fe20000000000 */
[----:B------:R-:W-:Y:S05]  /*4e70*/  EXIT ;  /* 0x000000000000794d */ /* 0x000fea0003800000 */
.L_x_62:
[----:B------:R-:W-:-:S09]  /*4e80*/  UISETP.NE.OR UP0, UPT, UR18, 0x3, !UP3 ;  /* 0x000000031200788c */ /* 0x000fd2000df05670 */
[----:B------:R-:W-:Y:S05]  /*4e90*/  BRA.U UP0, `(.L_x_91) ;  /* 0x0000001100c07547 */ /* 0x000fea000b800000 */
[----:B------:R-:W2:Y:S01]  /*4ea0*/  LDCU.64 UR4, c[0x0][0x988] ;  /* 0x00013100ff0477ac */ /* 0x000ea20008000a00 */
[----:B------:R-:W3:Y:S01]  /*4eb0*/  S2UR UR6, SR_CgaCtaId ;  /* 0x00000000000679c3 */ /* 0x000ee20000008800 */
[----:B------:R-:W-:Y:S01]  /*4ec0*/  HFMA2 R10, -RZ, RZ, 0, 5.9604644775390625e-08 ;  /* 0x00000001ff0a7431 */ /* 0x000fe200000001ff */
[----:B------:R-:W-:Y:S01]  /*4ed0*/  MOV R8, RZ ;  /* 0x000000ff00087202 */ /* 0x000fe20000000f00 */
[----:B------:R-:W4:Y:S01]  /*4ee0*/  LDCU UR37, c[0x0][0x370] ;  /* 0x00006e00ff2577ac */ /* 0x000f220008000800 */
[----:B------:R-:W-:Y:S01]  /*4ef0*/  HFMA2 R3, -RZ, RZ, 0, 0.0078125 ;  /* 0x00002000ff037431 */ /* 0x000fe200000001ff */
[----:B------:R-:W1:Y:S03]  /*4f00*/  LDCU.128 UR32, c[0x0][0xc10] ;  /* 0x00018200ff2077ac */ /* 0x000e660008000c00 */
[----:B------:R-:W4:Y:S01]  /*4f10*/  LDC.64 R12, c[0x0][0x348] ;  /* 0x0000d200ff0c7b82 */ /* 0x000f220000000a00 */
[----:B------:R-:W1:Y:S01]  /*4f20*/  LDCU UR36, c[0x0][0x374] ;  /* 0x00006e80ff2477ac */ /* 0x000e620008000800 */
[----:B------:R-:W4:Y:S01]  /*4f30*/  LDCU.64 UR30, c[0x0][0x990] ;  /* 0x00013200ff1e77ac */ /* 0x000f220008000a00 */
[----:B------:R-:W4:Y:S01]  /*4f40*/  LDCU UR26, c[0x0][0xc0c] ;  /* 0x00018180ff1a77ac */ /* 0x000f220008000800 */
[----:B--2---:R-:W-:Y:S01]  /*4f50*/  UISETP.NE.U32.AND UP0, UPT, UR4, URZ, UPT ;  /* 0x000000ff0400728c */ /* 0x004fe2000bf05070 */
[----:B------:R-:W2:Y:S01]  /*4f60*/  LDCU.128 UR40, c[0x0][0xa80] ;  /* 0x00015000ff2877ac */ /* 0x000ea20008000c00 */
[----:B------:R-:W2:Y:S01]  /*4f70*/  LDCU UR52, c[0x0][0xc20] ;  /* 0x00018400ff3477ac */ /* 0x000ea20008000800 */
[----:B------:R-:W2:Y:S01]  /*4f80*/  LDCU UR4, c[0x0][0xc30] ;  /* 0x00018600ff0477ac */ /* 0x000ea20008000800 */
[----:B------:R-:W2:Y:S01]  /*4f90*/  LDCU.128 UR48, c[0x0][0xa90] ;  /* 0x00015200ff3077ac */ /* 0x000ea20008000c00 */
[----:B------:R-:W-:Y:S01]  /*4fa0*/  UMOV UR27, 0x400 ;  /* 0x00000400001b7882 */ /* 0x000fe20000000000 */
[----:B-1----:R-:W-:-:S02]  /*4fb0*/  UIMAD.WIDE.U32 UR8, UR36, UR35, URZ ;  /* 0x00000023240872a5 */ /* 0x002fc4000f8e00ff */
[----:B---3--:R-:W-:Y:S02]  /*4fc0*/  ULEA UR27, UR6, UR27, 0x18 ;  /* 0x0000001b061b7291 */ /* 0x008fe4000f8ec0ff */
[----:B----4-:R-:W-:Y:S02]  /*4fd0*/  UIMAD.WIDE.U32 UR6, UR37, UR32, URZ ;  /* 0x00000020250672a5 */ /* 0x010fe4000f8e00ff */
[----:B------:R-:W-:Y:S02]  /*4fe0*/  UISETP.NE.AND.EX UP5, UPT, UR5, URZ, UPT, UP0 ;  /* 0x000000ff0500728c */ /* 0x000fe4000bfa5300 */
[----:B------:R-:W-:Y:S02]  /*4ff0*/  UISETP.NE.U32.AND UP6, UPT, UR30, URZ, UPT ;  /* 0x000000ff1e00728c */ /* 0x000fe4000bfc5070 */
[----:B------:R-:W-:Y:S02]  /*5000*/  UIADD3 UR38, UPT, UPT, UR27, 0x148, URZ ;  /* 0x000001481b267890 */ /* 0x000fe4000fffe0ff */
[----:B------:R-:W-:-:S02]  /*5010*/  UISETP.NE.AND UP0, UPT, UR39, 0x1, UPT ;  /* 0x000000012700788c */ /* 0x000fc4000bf05270 */
[----:B------:R-:W-:Y:S02]  /*5020*/  UISETP.GE.AND UP2, UPT, UR39, 0x1, UPT ;  /* 0x000000012700788c */ /* 0x000fe4000bf46270 */
[----:B------:R-:W-:Y:S01]  /*5030*/  UISETP.NE.AND UP0, UPT, UR26, 0x1, UPT ;  /* 0x000000011a00788c */ /* 0x000fe2000bf05270 */
[----:B------:R-:W-:Y:S01]  /*5040*/  UMOV UR6, UR7 ;  /* 0x0000000700067c82 */ /* 0x000fe20008000000 */
[----:B------:R-:W-:Y:S01]  /*5050*/  UMOV UR46, UR9 ;  /* 0x00000009002e7c82 */ /* 0x000fe20008000000 */
[----:B------:R-:W-:Y:S02]  /*5060*/  UISETP.NE.AND UP2, UPT, UR34, 0x1, UPT ;  /* 0x000000012200788c */ /* 0x000fe4000bf45270 */
[----:B--2---:R-:W-:Y:S01]  /*5070*/  UISETP.NE.AND UP0, UPT, UR40, 0x1, UPT ;  /* 0x000000012800788c */ /* 0x004fe2000bf05270 */
[----:B------:R-:W-:Y:S01]  /*5080*/  UMOV UR29, URZ ;  /* 0x000000ff001d7c82 */ /* 0x000fe20008000000 */
[----:B------:R-:W1:Y:S01]  /*5090*/  LDCU UR53, c[0x0][0xaa0] ;  /* 0x00015400ff3577ac */ /* 0x000e620008000800 */
[----:B------:R-:W-:Y:S01]  /*50a0*/  UPLOP3.LUT UP4, UPT, UPT, UPT, UPT, 0x40, 0x4 ;  /* 0x000000000004789c */ /* 0x000fe20003f8e870 */
[----:B------:R-:W2:Y:S01]  /*50b0*/  LDCU.64 UR24, c[0x0][0xc28] ;  /* 0x00018500ff1877ac */ /* 0x000ea20008000a00 */
[----:B------:R-:W-:-:S02]  /*50c0*/  UISETP.NE.AND.EX UP6, UPT, UR31, URZ, UPT, UP6 ;  /* 0x000000ff1f00728c */ /* 0x000fc4000bfc5360 */
[----:B------:R-:W-:Y:S02]  /*50d0*/  UPRMT UR38, URZ, 0x654, UR38 ;  /* 0x00000654ff267896 */ /* 0x000fe40008000026 */
[----:B------:R-:W-:Y:S02]  /*50e0*/  USHF.R.U32.HI UR47, URZ, UR33, UR6 ;  /* 0x00000021ff2f7299 */ /* 0x000fe40008011606 */
[----:B------:R-:W-:Y:S02]  /*50f0*/  USHF.R.U32.HI UR46, URZ, UR52, UR46 ;  /* 0x00000034ff2e7299 */ /* 0x000fe4000801162e */
[----:B------:R-:W-:Y:S02]  /*5100*/  UISETP.NE.AND UP3, UPT, UR4, 0x1, UPT ;  /* 0x000000010400788c */ /* 0x000fe4000bf65270 */
[----:B------:R-:W-:Y:S02]  /*5110*/  UISETP.NE.AND UP2, UPT, UR43, 0x1, UPT ;  /* 0x000000012b00788c */ /* 0x000fe4000bf45270 */
[----:B------:R-:W-:-:S11]  /*5120*/  UISETP.NE.AND UP0, UPT, UR50, 0x1, UPT ;  /* 0x000000013200788c */ /* 0x000fd6000bf05270 */
.L_x_100:
[----:B------:R-:W-:Y:S04]  /*5130*/  SHF.L.U32 R5, R8, 0x1f, RZ ;  /* 0x0000001f08057819 */ /* 0x000fe800000006ff */
[----:B------:R-:W3:Y:S02]  /*5140*/  SYNCS.PHASECHK.TRANS64.TRYWAIT P0, [UR27+0x140], R5 ;  /* 0x00014005ff0075a7 */ /* 0x000ee4000800111b */
[----:B---34-:R-:W-:Y:S05]  /*5150*/  @!P0 BRA `(.L_x_92) ;  /* 0x0000004400808947 */ /* 0x018fea0003800000 */
.L_x_189:
[----:B---3--:R-:W3:Y:S01]  /*5160*/  LDS.128 R4, [UR27+0x180] ;  /* 0x0001801bff047984 */ /* 0x008ee20008000c00 */
[----:B------:R-:W-:Y:S01]  /*5170*/  UISETP.GE.AND UP0, UPT, UR39, 0x1, UPT ;  /* 0x000000012700788c */ /* 0x000fe2000bf06270 */
[----:B------:R-:W-:Y:S01]  /*5180*/  @!PT LDS RZ, [RZ] ;  /* 0x00000000fffff984 */ /* 0x000fe20000000800 */
[----:B------:R-:W-:Y:S01]  /*5190*/  @!PT LDS RZ, [RZ] ;  /* 0x00000000fffff984 */ /* 0x000fe20000000800 */
[----:B------:R-:W-:Y:S01]  /*51a0*/  @!PT LDS RZ, [RZ] ;  /* 0x00000000fffff984 */ /* 0x000fe20000000800 */
[----:B------:R-:W-:Y:S01]  /*51b0*/  @!PT LDS RZ, [RZ] ;  /* 0x00000000fffff984 */ /* 0x000fe20000000800 */
[----:B------:R4:W-:Y:S06]  /*51c0*/  MEMBAR.ALL.CTA ;  /* 0x0000000000007992 */ /* 0x0009ec0000008000 */
[----:B----4-:R-:W4:Y:S02]  /*51d0*/  FENCE.VIEW.ASYNC.S ;  /* 0x00000000000073c6 */ /* 0x010f240000000000 */
[----:B----4-:R-:W-:Y:S01]  /*51e0*/  SYNCS.ARRIVE.TRANS64.RED.A1T0 RZ, [UR38], RZ ;  /* 0x000000ffffff79a7 */ /* 0x010fe20008100426 */
[----:B---3--:R-:W-:Y:S11]  /*51f0*/  LOP3.LUT P0, RZ, R6, 0x1, RZ, 0xc0, !PT ;  /* 0x0000000106ff7812 */ /* 0x008ff6000780c0ff */
[----:B------:R-:W-:Y:S02]  /*5200*/  @!UPT UIADD3 URZ, UPT, UPT, URZ, URZ, URZ ;  /* 0x000000fffffff290 */ /* 0x000fe4000fffe0ff */
[----:B------:R-:W-:Y:S01]  /*5210*/  VOTEU.ANY UP2, P0 ;  /* 0x0000000000ff7886 */ /* 0x000fe20000040100 */
[----:B------:R-:W-:Y:S11]  /*5220*/  PLOP3.LUT P0, PT, PT, PT, UP2, 0x80, 0x8 ;  /* 0x000000000008781c */ /* 0x000ff60003f0f028 */
[----:B------:R-:W-:Y:S02]  /*5230*/  @!UPT UIADD3 URZ, UPT, UPT, URZ, URZ, URZ ;  /* 0x000000fffffff290 */ /* 0x000fe4000fffe0ff */
[----:B------:R-:W-:Y:S02]  /*5240*/  @P0 MOV R2, R4 ;  /* 0x0000000400020202 */ /* 0x000fe40000000f00 */
[----:B------:R-:W-:Y:S02]  /*5250*/  @P0 LOP3.LUT R0, R5, 0xffff, RZ, 0xc0, !PT ;  /* 0x0000ffff05000812 */ /* 0x000fe400078ec0ff */
[----:B------:R-:W-:Y:S02]  /*5260*/  @P0 R2UR UR5, R2 ;  /* 0x00000000020502ca */ /* 0x000fe400000e0000 */
[----:B------:R-:W-:Y:S11]  /*5270*/  @P0 R2UR UR4, R0 ;  /* 0x00000000000402ca */ /* 0x000ff600000e0000 */
[----:B------:R-:W-:Y:S02]  /*5280*/  @UP2 UMOV UR23, UR5 ;  /* 0x0000000500172c82 */ /* 0x000fe40008000000 */
[----:B------:R-:W-:Y:S01]  /*5290*/  @UP2 UMOV UR15, UR4 ;  /* 0x00000004000f2c82 */ /* 0x000fe20008000000 */
[----:B------:R-:W-:Y:S05]  /*52a0*/  BRA.U !UP0, `(.L_x_93) ;  /* 0x0000000108c07547 */ /* 0x000fea000b800000 */
[----:B------:R-:W-:Y:S02]  /*52b0*/  UP2UR UR14, UPR, URZ, 0x4 ;  /* 0x00000004ff0e7883 */ /* 0x000fe40008000000 */
[----:B------:R-:W-:Y:S02]  /*52c0*/  UISETP.NE.AND UP2, UPT, UR34, 0x1, UPT ;  /* 0x000000012200788c */ /* 0x000fe4000bf45270 */
[----:B------:R-:W-:Y:S02]  /*52d0*/  UIMAD.WIDE.U32 UR6, UR15, UR35, URZ ;  /* 0x000000230f0672a5 */ /* 0x000fe4000f8e00ff */
[----:B------:R-:W-:Y:S02]  /*52e0*/  UIMAD.WIDE.U32 UR10, UR23, UR32, URZ ;  /* 0x00000020170a72a5 */ /* 0x000fe4000f8e00ff */
[----:B------:R-:W-:Y:S02]  /*52f0*/  USEL UR4, UR36, UR46, !UP2 ;  /* 0x0000002e24047287 */ /* 0x000fe4000d000000 */
[----:B------:R-:W-:Y:S02]  /*5300*/  UISETP.NE.AND UP0, UPT, UR26, 0x1, UPT ;  /* 0x000000011a00788c */ /* 0x000fe4000bf05270 */
[----:B------:R-:W-:Y:S02]  /*5310*/  UP2UR UR18, UPR, URZ, 0x2 ;  /* 0x00000002ff127883 */ /* 0x000fe40008000000 */
[----:B------:R-:W-:Y:S02]  /*5320*/  UISETP.NE.AND UP1, UPT, UR39, 0x1, UPT ;  /* 0x000000012700788c */ /* 0x000fe4000bf25270 */
[----:B--2---:R-:W-:Y:S02]  /*5330*/  UIMAD.WIDE.U32 UR12, UR4, UR24, URZ ;  /* 0x00000018040c72a5 */ /* 0x004fe4000f8e00ff */
[----:B------:R-:W-:Y:S01]  /*5340*/  USEL UR9, UR37, UR47, !UP0 ;  /* 0x0000002f25097287 */ /* 0x000fe2000c000000 */
[----:B------:R-:W-:Y:S01]  /*5350*/  UMOV UR6, UR7 ;  /* 0x0000000700067c82 */ /* 0x000fe20008000000 */
[----:B------:R-:W-:Y:S01]  /*5360*/  UMOV UR5, UR11 ;  /* 0x0000000b00057c82 */ /* 0x000fe20008000000 */
[----:B------:R-:W-:Y:S02]  /*5370*/  USHF.R.U32.HI UR7, URZ, UR52, UR6 ;  /* 0x00000034ff077299 */ /* 0x000fe40008011606 */
[----:B------:R-:W-:Y:S02]  /*5380*/  USHF.R.U32.HI UR6, URZ, UR33, UR5 ;  /* 0x00000021ff067299 */ /* 0x000fe40008011605 */
[----:B------:R-:W-:Y:S02]  /*5390*/  UIMAD.WIDE.U32 UR16, UR9, UR24, URZ ;  /* 0x00000018091072a5 */ /* 0x000fe4000f8e00ff */
[----:B------:R-:W-:Y:S02]  /*53a0*/  USEL UR8, UR15, UR7, !UP2 ;  /* 0x000000070f087287 */ /* 0x000fe4000d000000 */
[----:B------:R-:W-:Y:S02]  /*53b0*/  UISETP.NE.AND UP2, UPT, UR14, URZ, UPT ;  /* 0x000000ff0e00728c */ /* 0x000fe4000bf45270 */
[----:B------:R-:W-:Y:S01]  /*53c0*/  UIMAD.WIDE.U32 UR10, UR8, UR24, URZ ;  /* 0x00000018080a72a5 */ /* 0x000fe2000f8e00ff */
[----:B------:R-:W-:Y:S02]  /*53d0*/  UMOV UR5, UR13 ;  /* 0x0000000d00057c82 */ /* 0x000fe40008000000 */
[----:B------:R-:W-:Y:S03]  /*53e0*/  @UP1 USHF.R.U32.HI UR4, URZ, UR25, UR5 ;  /* 0x00000019ff041299 */ /* 0x000fe60008011605 */
[----:B------:R-:W-:Y:S01]  /*53f0*/  UMOV UR5, UR17 ;  /* 0x0000001100057c82 */ /* 0x000fe20008000000 */
[----:B------:R-:W-:Y:S02]  /*5400*/  UIMAD UR4, UR39, UR4, URZ ;  /* 0x00000004270472a4 */ /* 0x000fe4000f8e02ff */
[----:B------:R-:W-:Y:S02]  /*5410*/  @UP1 USHF.R.U32.HI UR9, URZ, UR25, UR5 ;  /* 0x00000019ff091299 */ /* 0x000fe40008011605 */
[----:B------:R-:W-:Y:S02]  /*5420*/  USEL UR5, UR23, UR6, !UP0 ;  /* 0x0000000617057287 */ /* 0x000fe4000c000000 */
[----:B------:R-:W-:Y:S02]  /*5430*/  UIMAD UR6, UR39, UR9, URZ ;  /* 0x00000009270672a4 */ /* 0x000fe4000f8e02ff */
[----:B------:R-:W-:Y:S03]  /*5440*/  UISETP.GE.AND UP0, UPT, UR8, UR4, UPT ;  /* 0x000000040800728c */ /* 0x000fe6000bf06270 */
[----:B------:R-:W-:Y:S01]  /*5450*/  UMOV UR4, UR11 ;  /* 0x0000000b00047c82 */ /* 0x000fe20008000000 */
[----:B------:R-:W-:Y:S02]  /*5460*/  UISETP.GE.OR UP0, UPT, UR5, UR6, UP0 ;  /* 0x000000060500728c */ /* 0x000fe40008706670 */
[----:B------:R-:W-:Y:S02]  /*5470*/  USHF.R.U32.HI UR4, URZ, UR25, UR4 ;  /* 0x00000019ff047299 */ /* 0x000fe40008011604 */
[----:B------:R-:W-:Y:S02]  /*5480*/  UIMAD.WIDE.U32 UR6, UR5, UR24, URZ ;  /* 0x00000018050672a5 */ /* 0x000fe4000f8e00ff */
[----:B------:R-:W-:Y:S04]  /*5490*/  USEL UR10, UR8, UR4, !UP1 ;  /* 0x00000004080a7287 */ /* 0x000fe8000c800000 */
[----:B------:R-:W-:Y:S01]  /*54a0*/  UIADD3 UR11, UPT, UPT, -UR10, URZ, URZ ;  /* 0x000000ff0a0b7290 */ /* 0x000fe2000fffe1ff */
[----:B------:R-:W-:Y:S01]  /*54b0*/  @!UP0 UMOV UR4, UR7 ;  /* 0x0000000700048c82 */ /* 0x000fe20008000000 */
[----:B------:R-:W-:Y:S02]  /*54c0*/  UIADD3 UR7, UPT, UPT, -UR8, URZ, URZ ;  /* 0x000000ff08077290 */ /* 0x000fe4000fffe1ff */
[----:B------:R-:W-:Y:S02]  /*54d0*/  @!UP0 USHF.R.U32.HI UR4, URZ, UR25, UR4 ;  /* 0x00000019ff048299 */ /* 0x000fe40008011604 */
[----:B------:R-:W-:Y:S02]  /*54e0*/  UIMAD UR6, UR39, UR11, UR8 ;  /* 0x0000000b270672a4 */ /* 0x000fe4000f8e0208 */
[----:B------:R-:W-:Y:S02]  /*54f0*/  @!UP0 USEL UR4, UR5, UR4, !UP1 ;  /* 0x0000000405048287 */ /* 0x000fe4000c800000 */
[----:B------:R-:W-:Y:S02]  /*5500*/  UISETP.NE.AND UP1, UPT, UR18, URZ, UPT ;  /* 0x000000ff1200728c */ /* 0x000fe4000bf25270 */
[----:B------:R-:W-:Y:S02]  /*5510*/  @!UP0 UIMAD UR6, UR9, UR6, UR4 ;  /* 0x00000006090682a4 */ /* 0x000fe4000f8e0204 */
[----:B------:R-:W-:Y:S02]  /*5520*/  @!UP0 UIADD3 UR9, UPT, UPT, UR10, -UR4, URZ ;  /* 0x800000040a098290 */ /* 0x000fe4000fffe0ff */
[----:B------:R-:W-:Y:S02]  /*5530*/  UIADD3 UR4, UPT, UPT, -UR5, URZ, URZ ;  /* 0x000000ff05047290 */ /* 0x000fe4000fffe1ff */
[----:B------:R-:W-:Y:S03]  /*5540*/  @!UP0 UIMAD UR8, UR9, UR39, UR5 ;  /* 0x00000027090882a4 */ /* 0x000fe6000f8e0205 */
[----:B------:R-:W-:Y:S01]  /*5550*/  @!UP0 UMOV UR5, UR6 ;  /* 0x0000000600058c82 */ /* 0x000fe20008000000 */
[----:B------:R-:W-:Y:S02]  /*5560*/  UIMAD UR6, UR26, UR4, UR23 ;  /* 0x000000041a0672a4 */ /* 0x000fe4000f8e0217 */
[----:B------:R-:W-:Y:S02]  /*5570*/  UIMAD UR4, UR34, UR7, UR15 ;  /* 0x00000007220472a4 */ /* 0x000fe4000f8e020f */
[----:B------:R-:W-:Y:S02]  /*5580*/  UIMAD UR23, UR5, UR26, UR6 ;  /* 0x0000001a051772a4 */ /* 0x000fe4000f8e0206 */
[----:B------:R-:W-:Y:S11]  /*5590*/  UIMAD UR15, UR8, UR34, UR4 ;  /* 0x00000022080f72a4 */ /* 0x000ff6000f8e0204 */
[----:B------:R-:W-:Y:S01]  /*55a0*/  @!UPT UIADD3 URZ, UPT, UPT, URZ, URZ, URZ ;  /* 0x000000fffffff290 */ /* 0x000fe2000fffe0ff */
.L_x_93:
[----:B------:R-:W3:Y:S01]  /*55b0*/  @!UP3 LDCU.128 UR8, c[0x0][0xc10] ;  /* 0x00018200ff08b7ac */ /* 0x000ee20008000c00 */
[----:B------:R-:W-:Y:S04]  /*55c0*/  ISETP.NE.U32.AND P1, PT, RZ, UR30, PT ;  /* 0x0000001eff007c0c */ /* 0x000fe8000bf25070 */
[----:B------:R-:W-:Y:S01]  /*55d0*/  ISETP.NE.AND.EX P1, PT, RZ, UR31, PT, P1 ;  /* 0x0000001fff007c0c */ /* 0x000fe2000bf25310 */
[----:B------:R-:W4:Y:S01]  /*55e0*/  @!UP3 LDCU UR5, c[0x0][0xc0c] ;  /* 0x00018180ff05b7ac */ /* 0x000f220008000800 */
[----:B------:R-:W-:Y:S02]  /*55f0*/  USHF.L.U32 UR19, UR19, 0x6, URZ ;  /* 0x0000000613137899 */ /* 0x000fe400080006ff */
[----:B---3--:R-:W-:Y:S07]  /*5600*/  UIMAD.WIDE.U32 UR6, UR23, UR8, URZ ;  /* 0x00000008170672a5 */ /* 0x008fee000f8e00ff */
[----:B------:R-:W-:Y:S01]  /*5610*/  @!UP3 UMOV UR4, UR7 ;  /* 0x000000070004bc82 */ /* 0x000fe20008000000 */
[----:B----4-:R-:W-:Y:S02]  /*5620*/  @!UP3 UISETP.NE.AND UP0, UPT, UR5, 0x1, UPT ;  /* 0x000000010500b88c */ /* 0x010fe4000bf05270 */
[----:B------:R-:W-:Y:S02]  /*5630*/  @!UP3 USHF.R.U32.HI UR4, URZ, UR9, UR4 ;  /* 0x00000009ff04b299 */ /* 0x000fe40008011604 */
[----:B------:R-:W-:Y:S02]  /*5640*/  UIMAD.WIDE.U32 UR6, UR15, UR11, URZ ;  /* 0x0000000b0f0672a5 */ /* 0x000fe4000f8e00ff */
[----:B------:R-:W-:Y:S02]  /*5650*/  @!UP3 USEL UR8, UR23, UR4, !UP0 ;  /* 0x000000041708b287 */ /* 0x000fe4000c000000 */
[----:B------:R-:W-:Y:S03]  /*5660*/  @!UP3 UISETP.NE.AND UP0, UPT, UR10, 0x1, UPT ;  /* 0x000000010a00b88c */ /* 0x000fe6000bf05270 */
[----:B------:R-:W-:Y:S02]  /*5670*/  @!UP3 UMOV UR6, UR7 ;  /* 0x000000070006bc82 */ /* 0x000fe40008000000 */
[----:B------:R-:W3:Y:S02]  /*5680*/  @!UP3 LDCU UR4, c[0x0][0xc20] ;  /* 0x00018400ff04b7ac */ /* 0x000ee40008000800 */
[----:B---3--:R-:W-:Y:S04]  /*5690*/  @!UP3 USHF.R.U32.HI UR6, URZ, UR4, UR6 ;  /* 0x00000004ff06b299 */ /* 0x008fe80008011606 */
[----:B------:R-:W-:Y:S04]  /*56a0*/  @!UP3 USEL UR6, UR15, UR6, !UP0 ;  /* 0x000000060f06b287 */ /* 0x000fe8000c000000 */
[----:B------:R-:W-:Y:S02]  /*56b0*/  @!UP3 UIADD3 UR4, UPT, UPT, -UR8, UR6, URZ ;  /* 0x000000060804b290 */ /* 0x000fe4000fffe1ff */
[----:B------:R-:W-:Y:S02]  /*56c0*/  @!UP3 UIADD3 UR6, UPT, UPT, UR8, -UR6, URZ ;  /* 0x800000060806b290 */ /* 0x000fe4000fffe0ff */
[----:B------:R-:W-:Y:S02]  /*56d0*/  @!UP3 UIMAD UR23, UR4, UR5, UR23 ;  /* 0x000000050417b2a4 */ /* 0x000fe4000f8e0217 */
[----:B------:R-:W-:Y:S01]  /*56e0*/  @!UP3 UIMAD UR15, UR6, UR10, UR15 ;  /* 0x0000000a060fb2a4 */ /* 0x000fe2000f8e020f */
[----:B------:R-:W-:Y:S11]  /*56f0*/  BRA.U UP4, `(.L_x_94) ;  /* 0x0000000104107547 */ /* 0x000ff6000b800000 */
[----:B------:R-:W-:Y:S04]  /*5700*/  MOV R0, UR55 ;  /* 0x0000003700007c02 */ /* 0x000fe80008000f00 */
[----:B------:R-:W-:Y:S04]  /*5710*/  SHF.L.U32 R9, R0, 0x1f, RZ ;  /* 0x0000001f00097819 */ /* 0x000fe800000006ff */
[----:B------:R-:W3:Y:S02]  /*5720*/  SYNCS.PHASECHK.TRANS64.TRYWAIT P2, [UR27+0x138], R9 ;  /* 0x00013809ff0075a7 */ /* 0x000ee4000804111b */
[----:B---3--:R-:W-:Y:S05]  /*5730*/  @!P2 BRA `(.L_x_95) ;  /* 0x000000400020a947 */ /* 0x008fea0003800000 */
.L_x_94:
[----:B------:R-:W-:Y:S05]  /*5740*/  BRA.U !UP6, `(.L_x_96) ;  /* 0x000000010e387547 */ /* 0x000fea000b800000 */
[----:B------:R-:W-:Y:S01]  /*5750*/  UPLOP3.LUT UP1, UPT, UPT, UPT, UP5, 0x80, 0x8 ;  /* 0x000000000008789c */ /* 0x000fe20003f2f050 */
[----:B---3--:R-:W-:Y:S01]  /*5760*/  HFMA2 R0, -RZ, RZ, 0, 5.9604644775390625e-08 ;  /* 0x00000001ff007431 */ /* 0x008fe200000001ff */
[----:B------:R-:W3:Y:S01]  /*5770*/  LDCU.64 UR8, c[0x0][0x358] ;  /* 0x00006b00ff0877ac */ /* 0x000ee20008000a00 */
[----:B------:R-:W-:Y:S03]  /*5780*/  IMAD.MOV.U32 R56, RZ, RZ, 0x1 ;  /* 0x00000001ff387424 */ /* 0x000fe600078e00ff */
[----:B------:R-:W-:Y:S05]  /*5790*/  PLOP3.LUT P2, PT, PT, PT, UP1, 0x80, 0x8 ;  /* 0x000000000008781c */ /* 0x000fea0003f4f018 */
[----:B------:R-:W4:Y:S01]  /*57a0*/  @UP1 LDCU.64 UR4, c[0x0][0x988] ;  /* 0x00013100ff0417ac */ /* 0x000f220008000a00 */
[----:B------:R-:W-:Y:S07]  /*57b0*/  @UP1 UIMAD UR6, UR45, UR30, URZ ;  /* 0x0000001e2d0612a4 */ /* 0x000fee000f8e02ff */
[----:B------:R-:W-:Y:S01]  /*57c0*/  @!P2 PRMT R56, R0, 0x7610, R56 ;  /* 0x000076100038a816 */ /* 0x000fe20000000038 */
[----:B----4-:R-:W-:Y:S06]  /*57d0*/  @UP1 UIMAD.WIDE UR4, UR6, 0x4, UR4 ;  /* 0x00000004060418a5 */ /* 0x010fec000f8e0204 */
[----:B------:R-:W-:Y:S01]  /*57e0*/  IMAD.U32 R14, RZ, RZ, UR4 ;  /* 0x00000004ff0e7e24 */ /* 0x000fe2000f8e00ff */
[----:B------:R-:W-:Y:S04]  /*57f0*/  MOV R15, UR5 ;  /* 0x00000005000f7c02 */ /* 0x000fe80008000f00 */
[----:B------:R-:W4:Y:S01]  /*5800*/  @!UP1 LDCU UR4, c[0x0][0x980] ;  /* 0x00013000ff0497ac */ /* 0x000f220008000800 */
[----:B---3-5:R3:W5:Y:S02]  /*5810*/  @P2 LDG.E R27, desc[UR8][R14.64] ;  /* 0x000000080e1b2981 */ /* 0x028764000c1e1900 */
[----:B---34-:R-:W-:Y:S07]  /*5820*/  @!P2 IMAD.U32 R27, RZ, RZ, UR4 ;  /* 0x00000004ff1bae24 */ /* 0x018fee000f8e00ff */
.L_x_96:
[----:B-----5:R-:W-:Y:S01]  /*5830*/  @!P1 FSETP.EQ.AND P3, PT, R27, RZ, PT ;  /* 0x000000ff1b00920b */ /* 0x020fe20003f62000 */
[----:B------:R-:W-:Y:S01]  /*5840*/  @!UPT UIADD3 URZ, UPT, UPT, URZ, URZ, URZ ;  /* 0x000000fffffff290 */ /* 0x000fe2000fffe0ff */
[----:B------:R-:W-:Y:S11]  /*5850*/  @!P1 BRA `(.L_x_97) ;  /* 0x0000000000149947 */ /* 0x000ff60003800000 */
[----:B------:R-:W-:Y:S02]  /*5860*/  LOP3.LUT P1, RZ, R56, 0xff, RZ, 0xc0, !PT ;  /* 0x000000ff38ff7812 */ /* 0x000fe4000782c0ff */
[----:B------:R-:W-:Y:S04]  /*5870*/  PLOP3.LUT P3, PT, PT, PT, UP1, 0x80, 0x8 ;  /* 0x000000000008781c */ /* 0x000fe80003f6f018 */
[----:B------:R-:W-:Y:S07]  /*5880*/  PLOP3.LUT P3, PT, P3, PT, PT, 0x8, 0x80 ;  /* 0x000000000080781c */ /* 0x000fee0001f6e170 */
[----:B------:R-:W-:Y:S11]  /*5890*/  @P1 FSETP.EQ.AND P3, PT, R27, RZ, PT ;  /* 0x000000ff1b00120b */ /* 0x000ff60003f62000 */
[----:B------:R-:W-:Y:S02]  /*58a0*/  @!UPT UIADD3 URZ, UPT, UPT, URZ, URZ, URZ ;  /* 0x000000fffffff290 */ /* 0x000fe4000fffe0ff */
.L_x_97:
[----:B------:R-:W-:Y:S01]  /*58b0*/  ULEA UR17, UR29, UR27, 0x3 ;  /* 0x0000001b1d117291 */ /* 0x000fe2000f8e18ff */
[----:B---3--:R-:W-:Y:S01]  /*58c0*/  SHF.L.U32 R9, R10, 0x1f, RZ ;  /* 0x0000001f0a097819 */ /* 0x008fe200000006ff */
[----:B------:R-:W-:Y:S02]  /*58d0*/  USHF.L.U32 UR11, UR44, 0x6, URZ ;  /* 0x000000062c0b7899 */ /* 0x000fe400080006ff */
[----:B------:R-:W-:Y:S02]  /*58e0*/  UISETP.NE.AND UP0, UPT, UR40, 0x1, UPT ;  /* 0x000000012800788c */ /* 0x000fe4000bf05270 */
[----:B------:R-:W-:Y:S01]  /*58f0*/  UIMAD.WIDE.U32 UR4, UR11, UR41, URZ ;  /* 0x000000290b0472a5 */ /* 0x000fe2000f8e00ff */
[----:B------:R-:W-:Y:S02]  /*5900*/  ELECT P2, URZ, PT ;  /* 0x0000000000ff782f */ /* 0x000fe40003840000 */
[----:B------:R-:W3:Y:S02]  /*5910*/  SYNCS.PHASECHK.TRANS64.TRYWAIT P1, [UR17+0x118], R9 ;  /* 0x00011809ff0075a7 */ /* 0x000ee40008021111 */
[----:B------:R-:W-:Y:S02]  /*5920*/  PLOP3.LUT P2, PT, P3, P2, PT, 0xf2, 0x2f ;  /* 0x00000000002f781c */ /* 0x000fe40001f45e72 */
[----:B------:R-:W-:Y:S02]  /*5930*/  UMOV UR4, UR5 ;  /* 0x0000000500047c82 */ /* 0x000fe40008000000 */
[----:B------:R-:W-:Y:S04]  /*5940*/  USHF.R.U32.HI UR4, URZ, UR42, UR4 ;  /* 0x0000002aff047299 */ /* 0x000fe80008011604 */
[----:B------:R-:W-:Y:S02]  /*5950*/  USEL UR12, UR11, UR4, !UP0 ;  /* 0x000000040b0c7287 */ /* 0x000fe4000c000000 */
[----:B------:R-:W-:Y:S02]  /*5960*/  UISETP.NE.AND UP0, UPT, UR43, 0x1, UPT ;  /* 0x000000012b00788c */ /* 0x000fe4000bf05270 */
[----:B------:R-:W-:Y:S02]  /*5970*/  UIMAD.WIDE.U32 UR4, UR12, UR48, URZ ;  /* 0x000000300c0472a5 */ /* 0x000fe4000f8e00ff */
[----:B------:R-:W-:Y:S01]  /*5980*/  UIADD3 UR6, UPT, UPT, -UR12, URZ, URZ ;  /* 0x000000ff0c067290 */ /* 0x000fe2000fffe1ff */
[----:B------:R-:W-:Y:S03]  /*5990*/  @!P2 IMAD.MOV.U32 R0, RZ, 0x20, RZ ;  /* 0x00000020ff00a824 */ /* 0x000fe600078e00ff */
[----:B------:R-:W-:Y:S01]  /*59a0*/  UIMAD UR11, UR40, UR6, UR11 ;  /* 0x00000006280b72a4 */ /* 0x000fe2000f8e020b */
[----:B------:R-:W-:Y:S01]  /*59b0*/  @!P2 IMAD.MOV.U32 R0, RZ, 0x400, R0 ;  /* 0x00000400ff00a824 */ /* 0x000fe200078e0000 */
[----:B------:R-:W-:Y:S02]  /*59c0*/  UMOV UR4, UR5 ;  /* 0x0000000500047c82 */ /* 0x000fe40008000000 */
[----:B------:R-:W-:Y:S04]  /*59d0*/  USHF.R.U32.HI UR4, URZ, UR49, UR4 ;  /* 0x00000031ff047299 */ /* 0x000fe80008011604 */
[----:B------:R-:W-:Y:S02]  /*59e0*/  USEL UR13, UR12, UR4, !UP0 ;  /* 0x000000040c0d7287 */ /* 0x000fe4000c000000 */
[----:B------:R-:W-:Y:S02]  /*59f0*/  UISETP.NE.AND UP0, UPT, UR50, 0x1, UPT ;  /* 0x000000013200788c */ /* 0x000fe4000bf05270 */
[----:B------:R-:W-:Y:S07]  /*5a00*/  UIMAD.WIDE.U32 UR4, UR13, UR51, URZ ;  /* 0x000000330d0472a5 */ /* 0x000fee000f8e00ff */
[----:B------:R-:W-:Y:S02]  /*5a10*/  UMOV UR4, UR5 ;  /* 0x0000000500047c82 */ /* 0x000fe40008000000 */
[----:B-1----:R-:W-:Y:S04]  /*5a20*/  USHF.R.U32.HI UR4, URZ, UR53, UR4 ;  /* 0x00000035ff047299 */ /* 0x002fe80008011604 */
[----:B------:R-:W-:Y:S02]  /*5a30*/  USEL UR14, UR13, UR4, !UP0 ;  /* 0x000000040d0e7287 */ /* 0x000fe4000c000000 */
[----:B------:R-:W-:Y:S02]  /*5a40*/  UIADD3 UR4, UPT, UPT, -UR13, URZ, URZ ;  /* 0x000000ff0d047290 */ /* 0x000fe4000fffe1ff */
[----:B------:R-:W-:Y:S02]  /*5a50*/  UIADD3 UR5, UPT, UPT, -UR14, URZ, URZ ;  /* 0x000000ff0e057290 */ /* 0x000fe4000fffe1ff */
[----:B------:R-:W-:Y:S02]  /*5a60*/  UIMAD UR12, UR43, UR4, UR12 ;  /* 0x000000042b0c72a4 */ /* 0x000fe4000f8e020c */
[----:B------:R-:W-:Y:S01]  /*5a70*/  UIMAD UR13, UR50, UR5, UR13 ;  /* 0x00000005320d72a4 */ /* 0x000fe2000f8e020d */
[----:B---3--:R-:W-:Y:S11]  /*5a80*/  @!P1 BRA `(.L_x_98) ;  /* 0x0000003c00649947 */ /* 0x008ff60003800000 */
.L_x_192:
[----:B------:R-:W3:Y:S01]  /*5a90*/  S2UR UR22, SR_CgaCtaId ;  /* 0x00000000001679c3 */ /* 0x000ee20000008800 */
[----:B------:R-:W-:Y:S01]  /*5aa0*/  @!P2 R2UR UR5, R0 ;  /* 0x000000000005a2ca */ /* 0x000fe200000e0000 */
[----:B------:R-:W-:Y:S01]  /*5ab0*/  VOTEU.ALL UP0, P2 ;  /* 0x0000000000ff7886 */ /* 0x000fe20001000000 */
[----:B-1----:R-:W-:Y:S02]  /*5ac0*/  @!P2 IADD3 R2, P1, PT, R12, 0x680, RZ ;  /* 0x000006800c02a810 */ /* 0x002fe40007f3e0ff */
[----:B------:R-:W-:Y:S02]  /*5ad0*/  @P0 SHF.R.U32.HI R4, RZ, 0x10, R5 ;  /* 0x00000010ff040819 */ /* 0x000fe40000011605 */
[----:B------:R-:W-:Y:S01]  /*5ae0*/  @!P2 R2UR UR6, R2 ;  /* 0x000000000206a2ca */ /* 0x000fe200000e0000 */
[----:B------:R-:W-:Y:S01]  /*5af0*/  @!P2 IMAD.X R0, RZ, RZ, R13, P1 ;  /* 0x000000ffff00a224 */ /* 0x000fe200008e060d */
[----:B------:R-:W-:Y:S01]  /*5b00*/  @!UP0 ULEA UR4, UR29, UR27, 0xd ;  /* 0x0000001b1d048291 */ /* 0x000fe2000f8e68ff */
[----:B------:R-:W-:Y:S01]  /*5b10*/  @P0 R2UR UR45, R4 ;  /* 0x00000000042d02ca */ /* 0x000fe200000e0000 */
[----:B------:R-:W-:Y:S02]  /*5b20*/  @!UP0 UIADD3 UR21, UPT, UPT, UR19, 0x20, URZ ;  /* 0x0000002013158890 */ /* 0x000fe4000fffe0ff */
[----:B------:R-:W-:Y:S02]  /*5b30*/  @!UP0 UIADD3 UR8, UPT, UPT, UR4, 0x200, URZ ;  /* 0x0000020004088890 */ /* 0x000fe4000fffe0ff */
[----:B------:R-:W-:Y:S01]  /*5b40*/  @!UP0 UPRMT UR16, UR5, 0x5410, URZ ;  /* 0x0000541005108896 */ /* 0x000fe200080000ff */
[----:B------:R-:W-:Y:S01]  /*5b50*/  @!P2 R2UR UR5, R0 ;  /* 0x000000000005a2ca */ /* 0x000fe200000e0000 */
[----:B------:R-:W-:Y:S01]  /*5b60*/  @!UP0 UIADD3 UR18, UPT, UPT, UR4, 0x1200, URZ ;  /* 0x0000120004128890 */ /* 0x000fe2000fffe0ff */
[----:B------:R-:W-:Y:S01]  /*5b70*/  @!P2 IMAD.MOV.U32 R0, RZ, RZ, 0x2000 ;  /* 0x00002000ff00a424 */ /* 0x000fe200078e00ff */
[----:B------:R-:W-:Y:S01]  /*5b80*/  UIADD3 UR4, UPT, UPT, UR29, 0x1, URZ ;  /* 0x000000011d047890 */ /* 0x000fe2000fffe0ff */
[----:B------:R-:W-:Y:S03]  /*5b90*/  IMAD.U32 R14, RZ, RZ, UR6 ;  /* 0x00000006ff0e7e24 */ /* 0x000fe6000f8e00ff */
[----:B------:R-:W-:Y:S02]  /*5ba0*/  UISETP.NE.AND UP0, UPT, UR4, 0x3, UPT ;  /* 0x000000030400788c */ /* 0x000fe4000bf05270 */
[----:B------:R-:W-:Y:S02]  /*5bb0*/  @!P2 R2UR UR6, R14 ;  /* 0x000000000e06a2ca */ /* 0x000fe400000e0000 */
[----:B------:R-:W-:Y:S02]  /*5bc0*/  USEL UR4, UR4, URZ, UP0 ;  /* 0x000000ff04047287 */ /* 0x000fe40008000000 */
[----:B------:R-:W-:Y:S01]  /*5bd0*/  IMAD.U32 R15, RZ, RZ, UR5 ;  /* 0x00000005ff0f7e24 */ /* 0x000fe2000f8e00ff */
[----:B------:R-:W-:Y:S02]  /*5be0*/  USEL UR20, URZ, 0x1, UP0 ;  /* 0x00000001ff147887 */ /* 0x000fe40008000000 */
[----:B------:R-:W-:Y:S02]  /*5bf0*/  UIADD3 UR5, UPT, UPT, UR17, 0x100, URZ ;  /* 0x0000010011057890 */ /* 0x000fe4000fffe0ff */
[----:B------:R-:W-:Y:S01]  /*5c00*/  @!P2 R2UR UR7, R15 ;  /* 0x000000000f07a2ca */ /* 0x000fe200000e0000 */
[----:B------:R-:W-:Y:S01]  /*5c10*/  VOTEU.ALL UP0, P2 ;  /* 0x0000000000ff7886 */ /* 0x000fe20001000000 */
[----:B------:R-:W-:Y:S04]  /*5c20*/  LOP3.LUT R10, R10, UR20, RZ, 0x3c, !PT ;  /* 0x000000140a0a7c12 */ /* 0x000fe8000f8e3cff */
[----:B------:R-:W-:Y:S01]  /*5c30*/  @!UP0 UMOV UR9, UR5 ;  /* 0x0000000500098c82 */ /* 0x000fe20008000000 */
[----:B------:R-:W-:Y:S01]  /*5c40*/  @!UP0 UMOV UR10, UR19 ;  /* 0x00000013000a8c82 */ /* 0x000fe20008000000 */
[----:B------:R-:W-:Y:S05]  /*5c50*/  SHF.L.U32 R9, R10, 0x1f, RZ ;  /* 0x0000001f0a097819 */ /* 0x000fea00000006ff */
[----:B------:R1:W-:Y:S01]  /*5c60*/  @!UP0 UTMALDG.5D.IM2COL [UR8], [UR6], UR16 ;  /* 0x00000008060083b4 */ /* 0x0003e20008060010 */
[----:B------:R-:W-:Y:S05]  /*5c70*/  VOTEU.ALL UP0, P2 ;  /* 0x0000000000ff7886 */ /* 0x000fea0001000000 */
[----:B-1----:R-:W-:Y:S01]  /*5c80*/  @!UP0 UMOV UR8, UR18 ;  /* 0x0000001200088c82 */ /* 0x002fe20008000000 */
[----:B------:R-:W-:Y:S01]  /*5c90*/  @!UP0 UMOV UR9, UR5 ;  /* 0x0000000500098c82 */ /* 0x000fe20008000000 */
[----:B------:R-:W-:Y:S01]  /*5ca0*/  @!UP0 UMOV UR10, UR21 ;  /* 0x00000015000a8c82 */ /* 0x000fe20008000000 */
[----:B---3--:R-:W-:Y:S01]  /*5cb0*/  UPRMT UR5, UR22, 0x654, UR5 ;  /* 0x0000065416057896 */ /* 0x008fe20008000005 */
[----:B------:R1:W-:Y:S01]  /*5cc0*/  @!UP0 UTMALDG.5D.IM2COL [UR8], [UR6], UR16 ;  /* 0x00000008060083b4 */ /* 0x0003e20008060010 */
[----:B------:R3:W-:Y:S07]  /*5cd0*/  @!P2 SYNCS.ARRIVE.TRANS64.RED.A0TR RZ, [UR17+0x100], R0 ;  /* 0x00010000ffffa9a7 */ /* 0x0007ee0008300411 */
[----:B------:R-:W-:Y:S01]  /*5ce0*/  SYNCS.ARRIVE.TRANS64.RED.A1T0 RZ, [UR5], RZ ;  /* 0x000000ffffff79a7 */ /* 0x000fe20008100405 */
[----:B-1----:R-:W-:Y:S09]  /*5cf0*/  ULEA UR6, UR4, UR27, 0x3 ;  /* 0x0000001b04067291 */ /* 0x002ff2000f8e18ff */
[----:B------:R-:W1:Y:S02]  /*5d00*/  SYNCS.PHASECHK.TRANS64.TRYWAIT P1, [UR6+0x118], R9 ;  /* 0x00011809ff0075a7 */ /* 0x000e640008021106 */
[----:B-1-3--:R-:W-:Y:S05]  /*5d10*/  @!P1 BRA `(.L_x_99) ;  /* 0x0000003800d89947 */ /* 0x00afea0003800000 */
.L_x_194:
[----:B------:R-:W-:Y:S01]  /*5d20*/  UIADD3 UR5, UPT, UPT, UR4, 0x1, URZ ;  /* 0x0000000104057890 */ /* 0x000fe2000fffe0ff */
[----:B-1----:R-:W-:Y:S01]  /*5d30*/  @!P2 IMAD.MOV.U32 R0, RZ, 0x20, RZ ;  /* 0x00000020ff00a824 */ /* 0x002fe200078e00ff */
[----:B------:R-:W-:Y:S01]  /*5d40*/  UIADD3 UR17, UPT, UPT, UR6, 0x100, URZ ;  /* 0x0000010006117890 */ /* 0x000fe2000fffe0ff */
[----:B------:R-:W1:Y:S01]  /*5d50*/  S2UR UR56, SR_CgaCtaId ;  /* 0x00000000003879c3 */ /* 0x000e620000008800 */
[----:B------:R-:W-:Y:S01]  /*5d60*/  UISETP.NE.AND UP0, UPT, UR5, 0x3, UPT ;  /* 0x000000030500788c */ /* 0x000fe2000bf05270 */
[----:B------:R-:W-:Y:S01]  /*5d70*/  @!P2 IMAD.MOV.U32 R0, RZ, 0x400, R0 ;  /* 0x00000400ff00a824 */ /* 0x000fe200078e0000 */
[----:B------:R-:W-:Y:S01]  /*5d80*/  UPLOP3.LUT UP4, UPT, UPT, UPT, UPT, 0x80, 0x8 ;  /* 0x000000000008789c */ /* 0x000fe20003f8f070 */
[----:B------:R-:W-:Y:S01]  /*5d90*/  @!P2 IADD3 R2, P0, PT, R12, 0x680, RZ ;  /* 0x000006800c02a810 */ /* 0x000fe20007f1e0ff */
[----:B------:R-:W-:Y:S01]  /*5da0*/  USEL UR29, UR5, URZ, UP0 ;  /* 0x000000ff051d7287 */ /* 0x000fe20008000000 */
[----:B------:R-:W-:Y:S01]  /*5db0*/  R2UR UR54, R58 ;  /* 0x000000003a3672ca */ /* 0x000fe200000e0000 */
[----:B------:R-:W-:Y:S01]  /*5dc0*/  USEL UR28, URZ, 0x1, UP0 ;  /* 0x00000001ff1c7887 */ /* 0x000fe20008000000 */
[----:B------:R-:W-:Y:S01]  /*5dd0*/  @!P2 R2UR UR5, R0 ;  /* 0x000000000005a2ca */ /* 0x000fe200000e0000 */
[----:B------:R-:W-:Y:S01]  /*5de0*/  UMOV UR20, UR12 ;  /* 0x0000000c00147c82 */ /* 0x000fe20008000000 */
[----:B------:R-:W-:Y:S01]  /*5df0*/  UMOV UR21, UR13 ;  /* 0x0000000d00157c82 */ /* 0x000fe20008000000 */
[----:B------:R-:W-:Y:S01]  /*5e00*/  UMOV UR22, UR14 ;  /* 0x0000000e00167c82 */ /* 0x000fe20008000000 */
[----:B------:R-:W-:Y:S01]  /*5e10*/  VOTEU.ALL UP0, P2 ;  /* 0x0000000000ff7886 */ /* 0x000fe20001000000 */
[----:B------:R-:W-:Y:S01]  /*5e20*/  @!P2 IMAD.X R0, RZ, RZ, R13, P0 ;  /* 0x000000ffff00a224 */ /* 0x000fe200000e060d */
[----:B------:R-:W-:Y:S01]  /*5e30*/  UMOV UR9, UR17 ;  /* 0x0000001100097c82 */ /* 0x000fe20008000000 */
[----:B------:R-:W-:Y:S02]  /*5e40*/  R2UR UR44, R59 ;  /* 0x000000003b2c72ca */ /* 0x000fe400000e0000 */
[----:B------:R-:W-:Y:S01]  /*5e50*/  @!UP0 ULEA UR4, UR4, UR27, 0xd ;  /* 0x0000001b04048291 */ /* 0x000fe2000f8e68ff */
[----:B------:R-:W-:Y:S01]  /*5e60*/  LOP3.LUT R8, R8, 0x1, RZ, 0x3c, !PT ;  /* 0x0000000108087812 */ /* 0x000fe200078e3cff */
[----:B------:R-:W-:Y:S01]  /*5e70*/  @!UP0 UIADD3 UR18, UPT, UPT, UR19, 0x10, URZ ;  /* 0x0000001013128890 */ /* 0x000fe2000fffe0ff */
[----:B------:R-:W-:Y:S01]  /*5e80*/  LOP3.LUT R10, R10, UR28, RZ, 0x3c, !PT ;  /* 0x0000001c0a0a7c12 */ /* 0x000fe2000f8e3cff */
[----:B------:R-:W-:Y:S02]  /*5e90*/  @!UP0 UIADD3 UR16, UPT, UPT, UR4, 0x200, URZ ;  /* 0x0000020004108890 */ /* 0x000fe4000fffe0ff */
[----:B------:R-:W-:Y:S01]  /*5ea0*/  @!UP0 UIADD3 UR8, UPT, UPT, UR4, 0x1200, URZ ;  /* 0x0000120004088890 */ /* 0x000fe2000fffe0ff */
[----:B------:R-:W-:Y:S01]  /*5eb0*/  @!P2 R2UR UR4, R0 ;  /* 0x000000000004a2ca */ /* 0x000fe200000e0000 */
[----:B------:R-:W-:Y:S01]  /*5ec0*/  @!UP0 UPRMT UR7, UR5, 0x5410, URZ ;  /* 0x0000541005078896 */ /* 0x000fe200080000ff */
[----:B------:R-:W-:Y:S01]  /*5ed0*/  @!P2 R2UR UR5, R2 ;  /* 0x000000000205a2ca */ /* 0x000fe200000e0000 */
[----:B------:R-:W-:Y:S01]  /*5ee0*/  @!UP0 UIADD3 UR10, UPT, UPT, UR19, 0x30, URZ ;  /* 0x00000030130a8890 */ /* 0x000fe2000fffe0ff */
[----:B------:R-:W-:Y:S02]  /*5ef0*/  VOTEU.ALL UP0, P2 ;  /* 0x0000000000ff7886 */ /* 0x000fe40001000000 */
[----:B------:R-:W-:Y:S01]  /*5f00*/  UMOV UR19, UR11 ;  /* 0x0000000b00137c82 */ /* 0x000fe20008000000 */
[----:B------:R-:W-:Y:S06]  /*5f10*/  UIADD3 UR44, UPT, UPT, UR23, UR44, URZ ;  /* 0x0000002c172c7290 */ /* 0x000fec000fffe0ff */
[----:B------:R-:W-:Y:S02]  /*5f20*/  IMAD.U32 R5, RZ, RZ, UR4 ;  /* 0x00000004ff057e24 */ /* 0x000fe4000f8e00ff */
[----:B------:R-:W-:Y:S03]  /*5f30*/  IMAD.U32 R4, RZ, RZ, UR5 ;  /* 0x00000005ff047e24 */ /* 0x000fe6000f8e00ff */
[----:B------:R-:W-:Y:S02]  /*5f40*/  @!P2 R2UR UR5, R5 ;  /* 0x000000000505a2ca */ /* 0x000fe400000e0000 */
[----:B------:R-:W-:Y:S11]  /*5f50*/  @!P2 R2UR UR4, R4 ;  /* 0x000000000404a2ca */ /* 0x000ff600000e0000 */
[----:B------:R-:W-:Y:S02]  /*5f60*/  @!UPT UIADD3 URZ, UPT, UPT, URZ, URZ, URZ ;  /* 0x000000fffffff290 */ /* 0x000fe4000fffe0ff */
[----:B------:R3:W-:Y:S01]  /*5f70*/  @!UP0 UTMALDG.5D.IM2COL [UR16], [UR4], UR7 ;  /* 0x00000010040083b4 */ /* 0x0007e20008060007 */
[----:B------:R-:W-:Y:S05]  /*5f80*/  VOTEU.ALL UP0, P2 ;  /* 0x0000000000ff7886 */ /* 0x000fea0001000000 */
[----:B------:R1:W-:Y:S01]  /*5f90*/  @!UP0 UTMALDG.5D.IM2COL [UR8], [UR4], UR7 ;  /* 0x00000008040083b4 */ /* 0x0003e20008060007 */
[----:B------:R4:W-:Y:S01]  /*5fa0*/  @!P2 SYNCS.ARRIVE.TRANS64.RED.A0TR RZ, [UR6+0x100], R3 ;  /* 0x00010003ffffa9a7 */ /* 0x0009e20008300406 */
[----:B---3--:R-:W-:Y:S02]  /*5fb0*/  UIADD3 UR19, UPT, UPT, UR15, UR54, URZ ;  /* 0x000000360f137290 */ /* 0x008fe4000fffe0ff */
[----:B-1----:R-:W-:Y:S09]  /*5fc0*/  UPRMT UR4, UR56, 0x654, UR17 ;  /* 0x0000065438047896 */ /* 0x002ff20008000011 */
[----:B------:R-:W-:Y:S01]  /*5fd0*/  SYNCS.ARRIVE.TRANS64.RED.A1T0 RZ, [UR4], RZ ;  /* 0x000000ffffff79a7 */ /* 0x000fe20008100404 */
[----:B------:R-:W-:Y:S05]  /*5fe0*/  BRA.U UP2, `(.L_x_100) ;  /* 0xfffffff102507547 */ /* 0x000fea000b83ffff */
[----:B------:R-:W-:Y:S01]  /*5ff0*/  UIADD3 UR27, UPT, UPT, UR27, 0x118, URZ ;  /* 0x000001181b1b7890 */ /* 0x000fe2000fffe0ff */
[----:B----4-:R-:W-:-:S03]  /*6000*/  SHF.L.U32 R3, R10, 0x1f, RZ ;  /* 0x0000001f0a037819 */ /* 0x010fc600000006ff */
[----:B------:R-:W-:-:S09]  /*6010*/  ULEA UR4, UR29, UR27, 0x3 ;  /* 0x0000001b1d047291 */ /* 0x000fd2000f8e18ff */
[----:B------:R-:W1:Y:S02]  /*6020*/  SYNCS.PHASECHK.TRANS64.TRYWAIT P0, [UR4], R3 ;  /* 0x00000003ff0075a7 */ /* 0x000e640008001104 */
[----:B-1----:R-:W-:Y:S05]  /*6030*/  @!P0 BRA `(.L_x_101) ;  /* 0x0000003800288947 */ /* 0x002fea0003800000 */
.L_x_196:
[----:B------:R-:W-:-:S04]  /*6040*/  UIADD3 UR4, UPT, UPT, UR29, 0x1, URZ ;  /* 0x000000011d047890 */ /* 0x000fc8000fffe0ff */
[----:B------:R-:W-:-:S04]  /*6050*/  UISETP.NE.AND UP0, UPT, UR4, 0x3, UPT ;  /* 0x000000030400788c */ /* 0x000fc8000bf05270 */
[----:B------:R-:W-:Y:S02]  /*6060*/  USEL UR6, URZ, 0x1, UP0 ;  /* 0x00000001ff067887 */ /* 0x000fe40008000000 */
[----:B------:R-:W-:-:S04]  /*6070*/  USEL UR4, UR4, URZ, UP0 ;  /* 0x000000ff04047287 */ /* 0x000fc80008000000 */
[----:B------:R-:W-:Y:S01]  /*6080*/  ULEA UR5, UR4, UR27, 0x3 ;  /* 0x0000001b04057291 */ /* 0x000fe2000f8e18ff */
[----:B------:R-:W-:-:S04]  /*6090*/  LOP3.LUT R10, R10, UR6, RZ, 0x3c, !PT ;  /* 0x000000060a0a7c12 */ /* 0x000fc8000f8e3cff */
[----:B-1----:R-:W-:-:S04]  /*60a0*/  SHF.L.U32 R3, R10, 0x1f, RZ ;  /* 0x0000001f0a037819 */ /* 0x002fc800000006ff */
[----:B------:R-:W1:Y:S02]  /*60b0*/  SYNCS.PHASECHK.TRANS64.TRYWAIT P0, [UR5], R3 ;  /* 0x00000003ff0075a7 */ /* 0x000e640008001105 */
[----:B-1----:R-:W-:Y:S05]  /*60c0*/  @!P0 BRA `(.L_x_102) ;  /* 0x00000038001c8947 */ /* 0x002fea0003800000 */
.L_x_198:
[----:B------:R-:W-:-:S04]  /*60d0*/  UIADD3 UR4, UPT, UPT, UR4, 0x1, URZ ;  /* 0x0000000104047890 */ /* 0x000fc8000fffe0ff */
[----:B------:R-:W-:-:S04]  /*60e0*/  UISETP.NE.AND UP0, UPT, UR4, 0x3, UPT ;  /* 0x000000030400788c */ /* 0x000fc8000bf05270 */
[----:B------:R-:W-:Y:S02]  /*60f0*/  USEL UR5, URZ, 0x1, UP0 ;  /* 0x00000001ff057887 */ /* 0x000fe40008000000 */
[----:B------:R-:W-:-:S04]  /*6100*/  USEL UR4, UR4, URZ, UP0 ;  /* 0x000000ff04047287 */ /* 0x000fc80008000000 */
[----:B------:R-:W-:Y:S01]  /*6110*/  ULEA UR4, UR4, UR27, 0x3 ;  /* 0x0000001b04047291 */ /* 0x000fe2000f8e18ff */
[----:B-1----:R-:W-:-:S04]  /*6120*/  LOP3.LUT R3, R10, UR5, RZ, 0x3c, !PT ;  /* 0x000000050a037c12 */ /* 0x002fc8000f8e3cff */
[----:B------:R-:W-:Y:S01]  /*6130*/  SHF.L.U32 R3, R3, 0x1f, RZ ;  /* 0x0000001f03037819 */ /* 0x000fe200000006ff */
[----:B------:R-:W-:-:S07]  /*6140*/  IMAD.U32 R0, RZ, RZ, UR4 ;  /* 0x00000004ff007e24 */ /* 0x000fce000f8e00ff */
.L_x_103:
[----:B-1----:R1:W3:Y:S02]  /*6150*/  SYNCS.PHASECHK.TRANS64.TRYWAIT P0, [R0+URZ], R3 ;  /* 0x00000003000075a7 */ /* 0x0022e400080011ff */
[----:B---3--:R-:W-:Y:S05]  /*6160*/  @!P0 NANOSLEEP.SYNCS 0x989680 ;  /* 0x009896800000895d */ /* 0x008fea0003900000 */
[----:B------:R-:W3:Y:S02]  /*6170*/  @!P0 SYNCS.PHASECHK.TRANS64 P0, [R0+URZ], R3 ;  /* 0x00000003000085a7 */ /* 0x000ee400080010ff */
[----:B--23--:R-:W-:Y:S05]  /*6180*/  @P0 EXIT ;  /* 0x000000000000094d */ /* 0x00cfea0003800000 */
[----:B------:R-:W-:Y:S05]  /*6190*/  BRA `(.L_x_103) ;  /* 0xfffffffc00ec7947 */ /* 0x000fea000383ffff */
.L_x_91:
[----:B------:R-:W-:-:S06]  /*61a0*/  UISETP.GE.AND UP0, UPT, UR18, 0x4, UPT ;  /* 0x000000041200788c */ /* 0x000fcc000bf06270 */
[----:B------:R-:W-:-:S13]  /*61b0*/  PLOP3.LUT P0, PT, PT, PT, UP0, 0x80, 0x8 ;  /* 0x000000000008781c */ /* 0x000fda0003f0f008 */
[----:B-1----:R-:W-:Y:S05]  /*61c0*/  @!P0 EXIT ;  /* 0x000000000000894d */ /* 0x002fea0003800000 */
[----:B------:R-:W1:Y:S08]  /*61d0*/  S2UR UR4, SR_CgaCtaId ;  /* 0x00000000000479c3 */ /* 0x000e700000008800 */
[----:B------:R-:W-:Y:S01]  /*61e0*/  BAR.SYNC.DEFER_BLOCKING 0x6, 0xa0 ;  /* 0x0182800000007b1d */ /* 0x000fe20000010000 */
[C---:B------:R-:W-:Y:S01]  /*61f0*/  IMAD.SHL.U32 R0, R61.reuse, 0x10, RZ ;  /* 0x000000103d007824 */ /* 0x040fe200078e00ff */
[----:B------:R-:W-:Y:S01]  /*6200*/  LOP3.LUT R67, R61, 0x60, RZ, 0xc0, !PT ;  /* 0x000000603d437812 */ /* 0x000fe200078ec0ff */
[----:B------:R-:W-:Y:S01]  /*6210*/  IMAD.SHL.U32 R3, R57, 0x200, RZ ;  /* 0x0000020039037824 */ /* 0x000fe200078e00ff */
[C---:B------:R-:W-:Y:S01]  /*6220*/  LOP3.LUT R62, R61.reuse, 0x2, RZ, 0xc0, !PT ;  /* 0x000000023d3e7812 */ /* 0x040fe200078ec0ff */
[C---:B------:R-:W-:Y:S01]  /*6230*/  IMAD.SHL.U32 R5, R61.reuse, 0x2, RZ ;  /* 0x000000023d057824 */ /* 0x040fe200078e00ff */
[----:B------:R-:W-:Y:S01]  /*6240*/  UMOV UR46, 0x400 ;  /* 0x00000400002e7882 */ /* 0x000fe20000000000 */
[C---:B------:R-:W-:Y:S01]  /*6250*/  LOP3.LUT R66, R0.reuse, 0x590, RZ, 0xc0, !PT ;  /* 0x0000059000427812 */ /* 0x040fe200078ec0ff */
[----:B------:R-:W2:Y:S01]  /*6260*/  LDC.64 R54, c[0x0][0x9b0] ;  /* 0x00026c00ff367b82 */ /* 0x000ea20000000a00 */
[----:B------:R-:W-:Y:S01]  /*6270*/  LOP3.LUT R0, R0, 0x60, RZ, 0xc0, !PT ;  /* 0x0000006000007812 */ /* 0x000fe200078ec0ff */
[----:B------:R-:W-:Y:S01]  /*6280*/  IMAD.U32 R23, R61, 0x10000, RZ ;  /* 0x000100003d177824 */ /* 0x000fe200078e00ff */
[----:B------:R-:W-:Y:S01]  /*6290*/  LOP3.LUT R66, R66, 0x200, R3, 0xf8, !PT ;  /* 0x0000020042427812 */ /* 0x000fe200078ef803 */
[----:B------:R-:W-:Y:S01]  /*62a0*/  IMAD.MOV.U32 R22, RZ, RZ, RZ ;  /* 0x000000ffff167224 */ /* 0x000fe200078e00ff */
[----:B------:R-:W-:Y:S01]  /*62b0*/  LOP3.LUT R5, R0, 0xc, R5, 0xf8, !PT ;  /* 0x0000000c00057812 */ /* 0x000fe200078ef805 */
[----:B------:R-:W-:Y:S01]  /*62c0*/  IMAD.SHL.U32 R0, R57, 0x200000, RZ ;  /* 0x0020000039007824 */ /* 0x000fe200078e00ff */
[----:B------:R-:W-:Y:S01]  /*62d0*/  LOP3.LUT R61, R61, 0x4, RZ, 0xc0, !PT ;  /* 0x000000043d3d7812 */ /* 0x000fe200078ec0ff */
[----:B------:R-:W3:Y:S01]  /*62e0*/  LDC.64 R52, c[0x0][0x9a8] ;  /* 0x00026a00ff347b82 */ /* 0x000ee20000000a00 */
[----:B------:R-:W-:Y:S01]  /*62f0*/  LOP3.LUT R66, R66, R5, RZ, 0xfc, !PT ;  /* 0x0000000542427212 */ /* 0x000fe200078efcff */
[----:B------:R-:W-:Y:S01]  /*6300*/  IMAD.MOV.U32 R64, RZ, RZ, RZ ;  /* 0x000000ffff407224 */ /* 0x000fe200078e00ff */
[----:B------:R-:W-:Y:S01]  /*6310*/  LOP3.LUT R0, R0, 0x200000, RZ, 0xc0, !PT ;  /* 0x0020000000007812 */ /* 0x000fe200078ec0ff */
[----:B------:R-:W-:Y:S01]  /*6320*/  IMAD.MOV.U32 R63, RZ, RZ, RZ ;  /* 0x000000ffff3f7224 */ /* 0x000fe200078e00ff */
[----:B------:R-:W-:Y:S01]  /*6330*/  IADD3 R65, PT, PT, -R61, 0x2, RZ ;  /* 0x000000023d417810 */ /* 0x000fe20007ffe1ff */
[----:B------:R-:W-:Y:S01]  /*6340*/  IMAD.MOV R62, RZ, RZ, -R62 ;  /* 0x000000ffff3e7224 */ /* 0x000fe200078e0a3e */
[----:B-1----:R-:W-:Y:S01]  /*6350*/  ULEA UR46, UR4, UR46, 0x18 ;  /* 0x0000002e042e7291 */ /* 0x002fe2000f8ec0ff */
[----:B------:R-:W-:Y:S01]  /*6360*/  LOP3.LUT R23, R0, 0x400000, R23, 0xf8, !PT ;  /* 0x0040000000177812 */ /* 0x000fe200078ef817 */
[----:B------:R-:W-:Y:S01]  /*6370*/  IMAD.MOV R61, RZ, RZ, -R61 ;  /* 0x000000ffff3d7224 */ /* 0x000fe200078e0a3d */
[----:B------:R-:W1:Y:S01]  /*6380*/  LDCU UR59, c[0x0][0x370] ;  /* 0x00006e00ff3b77ac */ /* 0x000e620008000800 */
[----:B------:R-:W-:Y:S01]  /*6390*/  IMAD.SHL.U32 R65, R65, 0x10, RZ ;  /* 0x0000001041417824 */ /* 0x000fe200078e00ff */
[----:B------:R-:W-:-:S04]  /*63a0*/  UIADD3 UR4, UPT, UPT, UR46, 0x200, URZ ;  /* 0x000002002e047890 */ /* 0x000fc8000fffe0ff */
[----:B------:R-:W4:Y:S01]  /*63b0*/  LDS R2, [UR46+0x190] ;  /* 0x0001902eff027984 */ /* 0x000f220008000800 */
[----:B------:R-:W1:Y:S01]  /*63c0*/  LDCU UR42, c[0x0][0xc0c] ;  /* 0x00018180ff2a77ac */ /* 0x000e620008000800 */
[----:B------:R-:W-:Y:S01]  /*63d0*/  IMAD.U32 R0, RZ, RZ, UR4 ;  /* 0x00000004ff007e24 */ /* 0x000fe2000f8e00ff */
[----:B------:R-:W-:Y:S01]  /*63e0*/  LEA R66, R66, UR4, 0x2 ;  /* 0x0000000442427c11 */ /* 0x000fe2000f8e10ff */
[----:B------:R-:W1:Y:S01]  /*63f0*/  LDCU UR38, c[0x0][0xc30] ;  /* 0x00018600ff2677ac */ /* 0x000e620008000800 */
[----:B------:R-:W1:Y:S01]  /*6400*/  LDCU.64 UR56, c[0x0][0x988] ;  /* 0x00013100ff3877ac */ /* 0x000e620008000a00 */
[----:B------:R-:W1:Y:S01]  /*6410*/  LDCU.64 UR40, c[0x0][0xc28] ;  /* 0x00018500ff2877ac */ /* 0x000e620008000a00 */
[----:B------:R-:W1:Y:S01]  /*6420*/  LDCU.64 UR62, c[0x0][0x990] ;  /* 0x00013200ff3e77ac */ /* 0x000e620008000a00 */
[----:B------:R-:W1:Y:S01]  /*6430*/  LDCU.128 UR52, c[0x0][0xc10] ;  /* 0x00018200ff3477ac */ /* 0x000e620008000c00 */
[----:B------:R-:W1:Y:S01]  /*6440*/  LDCU UR58, c[0x0][0x374] ;  /* 0x00006e80ff3a77ac */ /* 0x000e620008000800 */
[----:B------:R-:W-:Y:S01]  /*6450*/  UMOV UR51, 0x1 ;  /* 0x0000000100337882 */ /* 0x000fe20000000000 */
[----:B------:R-:W-:Y:S01]  /*6460*/  UMOV UR48, URZ ;  /* 0x000000ff00307c82 */ /* 0x000fe20008000000 */
[----:B------:R-:W-:Y:S01]  /*6470*/  UMOV UR50, URZ ;  /* 0x000000ff00327c82 */ /* 0x000fe20008000000 */
[----:B------:R-:W-:Y:S01]  /*6480*/  UMOV UR49, URZ ;  /* 0x000000ff00317c82 */ /* 0x000fe20008000000 */
[C---:B----4-:R-:W-:Y:S01]  /*6490*/  VIADD R3, R2.reuse, 0x20 ;  /* 0x0000002002037836 */ /* 0x050fe20000000000 */
[----:B------:R-:W-:-:S04]  /*64a0*/  LOP3.LUT R2, R2, 0xffff, RZ, 0xc0, !PT ;  /* 0x0000ffff02027812 */ /* 0x000fc800078ec0ff */
[----:B------:R-:W-:-:S05]  /*64b0*/  LOP3.LUT R3, R3, 0xffff, RZ, 0xc0, !PT ;  /* 0x0000ffff03037812 */ /* 0x000fca00078ec0ff */
[----:B-123--:R4:W-:Y:S02]  /*64c0*/  STL.64 [R1], R2 ;  /* 0x0000000201007387 */ /* 0x00e9e40000100a00 */
.L_x_134:
[----:B----4-:R-:W-:Y:S04]  /*64d0*/  SHF.L.U32 R3, R63, 0x1f, RZ ;  /* 0x0000001f3f037819 */ /* 0x010fe800000006ff */
[----:B-1----:R-:W1:Y:S02]  /*64e0*/  SYNCS.PHASECHK.TRANS64.TRYWAIT P0, [UR46+0x140], R3 ;  /* 0x00014003ff0075a7 */ /* 0x002e64000800112e */
[----:B-12---:R-:W-:Y:S05]  /*64f0*/  @!P0 BRA `(.L_x_104) ;  /* 0x0000003400288947 */ /* 0x006fea0003800000 */
.L_x_200:
[----:B------:R-:W-:Y:S01]  /*6500*/  LEA R2, R22, UR43, 0x2 ;  /* 0x0000002b16027c11 */ /* 0x000fe2000f8e10ff */
        /* <DEDUP_REMOVED lines=9> */
[----:B------:R-:W-:Y:S09]  /*65a0*/  UPRMT UR4, URZ, 0x654, UR4 ;  /* 0x00000654ff047896 */ /* 0x000ff20008000004 */
[----:B---3--:R-:W-:Y:S01]  /*65b0*/  SYNCS.ARRIVE.TRANS64.RED.A1T0 RZ, [UR4], RZ ;  /* 0x000000ffffff79a7 */ /* 0x008fe20008100404 */
[----:B------:R-:W5:Y:S01]  /*65c0*/  LDL R2, [R2] ;  /* 0x0000000002027983 */ /* 0x000f620000100800 */
[----:B--2---:R-:W-:Y:S11]  /*65d0*/  LOP3.LUT P0, RZ, R6, 0x1, RZ, 0xc0, !PT ;  /* 0x0000000106ff7812 */ /* 0x004ff6000780c0ff */
[----:B------:R-:W-:Y:S02]  /*65e0*/  @!UPT UIADD3 URZ, UPT, UPT, URZ, URZ, URZ ;  /* 0x000000fffffff290 */ /* 0x000fe4000fffe0ff */
[----:B------:R-:W-:Y:S01]  /*65f0*/  VOTEU.ANY UP1, P0 ;  /* 0x0000000000ff7886 */ /* 0x000fe20000020100 */
[----:B------:R-:W-:Y:S01]  /*6600*/  PLOP3.LUT P0, PT, PT, PT, UP1, 0x80, 0x8 ;  /* 0x000000000008781c */ /* 0x000fe20003f0f018 */
[----:B------:R-:W-:Y:S11]  /*6610*/  UP2UR UR60, UPR, URZ, 0x2 ;  /* 0x00000002ff3c7883 */ /* 0x000ff60008000000 */
[----:B------:R-:W-:Y:S01]  /*6620*/  @!UPT UIADD3 URZ, UPT, UPT, URZ, URZ, URZ ;  /* 0x000000fffffff290 */ /* 0x000fe2000fffe0ff */
[----:B-1----:R-:W-:Y:S02]  /*6630*/  @P0 MOV R3, R4 ;  /* 0x0000000400030202 */ /* 0x002fe40000000f00 */
[----:B------:R-:W-:Y:S02]  /*6640*/  @P0 LOP3.LUT R0, R5, 0xffff, RZ, 0xc0, !PT ;  /* 0x0000ffff05000812 */ /* 0x000fe400078ec0ff */
[----:B------:R-:W-:Y:S02]  /*6650*/  @P0 R2UR UR5, R3 ;  /* 0x00000000030502ca */ /* 0x000fe400000e0000 */
[----:B------:R-:W-:Y:S11]  /*6660*/  @P0 R2UR UR4, R0 ;  /* 0x00000000000402ca */ /* 0x000ff600000e0000 */
[----:B------:R-:W-:Y:S02]  /*6670*/  @UP1 UMOV UR37, UR5 ;  /* 0x0000000500251c82 */ /* 0x000fe40008000000 */
[----:B------:R-:W-:Y:S01]  /*6680*/  @UP1 UMOV UR36, UR4 ;  /* 0x0000000400241c82 */ /* 0x000fe20008000000 */
[----:B------:R-:W-:Y:S05]  /*6690*/  BRA.U !UP0, `(.L_x_105) ;  /* 0x0000000108cc7547 */ /* 0x000fea000b800000 */
[----:B------:R-:W1:Y:S01]  /*66a0*/  LDCU UR9, c[0x0][0xc20] ;  /* 0x00018400ff0977ac */ /* 0x000e620008000800 */
[----:B------:R-:W-:Y:S02]  /*66b0*/  UIMAD.WIDE.U32 UR4, UR58, UR55, URZ ;  /* 0x000000373a0472a5 */ /* 0x000fe4000f8e00ff */
[----:B------:R-:W-:Y:S02]  /*66c0*/  UIMAD.WIDE.U32 UR6, UR59, UR52, URZ ;  /* 0x000000343b0672a5 */ /* 0x000fe4000f8e00ff */
[----:B------:R-:W-:Y:S02]  /*66d0*/  UIMAD.WIDE.U32 UR10, UR36, UR55, URZ ;  /* 0x00000037240a72a5 */ /* 0x000fe4000f8e00ff */
[----:B------:R-:W-:Y:S02]  /*66e0*/  UISETP.NE.AND UP0, UPT, UR54, 0x1, UPT ;  /* 0x000000013600788c */ /* 0x000fe4000bf05270 */
[----:B------:R-:W-:Y:S02]  /*66f0*/  UISETP.NE.AND UP1, UPT, UR42, 0x1, UPT ;  /* 0x000000012a00788c */ /* 0x000fe4000bf25270 */
[----:B------:R-:W-:Y:S02]  /*6700*/  UISETP.NE.AND UP2, UPT, UR39, 0x1, UPT ;  /* 0x000000012700788c */ /* 0x000fe4000bf45270 */
[----:B------:R-:W-:Y:S01]  /*6710*/  UIMAD.WIDE.U32 UR12, UR37, UR52, URZ ;  /* 0x00000034250c72a5 */ /* 0x000fe2000f8e00ff */
[----:B------:R-:W-:Y:S01]  /*6720*/  UMOV UR4, UR5 ;  /* 0x0000000500047c82 */ /* 0x000fe20008000000 */
[----:B------:R-:W-:Y:S01]  /*6730*/  UMOV UR6, UR11 ;  /* 0x0000000b00067c82 */ /* 0x000fe20008000000 */
[----:B-1----:R-:W-:Y:S03]  /*6740*/  USHF.R.U32.HI UR8, URZ, UR9, UR4 ;  /* 0x00000009ff087299 */ /* 0x002fe60008011604 */
[----:B------:R-:W-:Y:S02]  /*6750*/  UMOV UR4, UR7 ;  /* 0x0000000700047c82 */ /* 0x000fe40008000000 */
[----:B------:R-:W-:Y:S02]  /*6760*/  USHF.R.U32.HI UR5, URZ, UR53, UR4 ;  /* 0x00000035ff057299 */ /* 0x000fe40008011604 */
[----:B------:R-:W-:Y:S02]  /*6770*/  USEL UR4, UR58, UR8, !UP0 ;  /* 0x000000083a047287 */ /* 0x000fe4000c000000 */
[----:B------:R-:W-:Y:S02]  /*6780*/  USHF.R.U32.HI UR8, URZ, UR9, UR6 ;  /* 0x00000009ff087299 */ /* 0x000fe40008011606 */
[----:B------:R-:W-:Y:S02]  /*6790*/  UIMAD.WIDE.U32 UR6, UR4, UR40, URZ ;  /* 0x00000028040672a5 */ /* 0x000fe4000f8e00ff */
[----:B------:R-:W-:Y:S02]  /*67a0*/  USEL UR9, UR59, UR5, !UP1 ;  /* 0x000000053b097287 */ /* 0x000fe4000c800000 */
[----:B------:R-:W-:Y:S02]  /*67b0*/  USEL UR8, UR36, UR8, !UP0 ;  /* 0x0000000824087287 */ /* 0x000fe4000c000000 */
[----:B------:R-:W-:Y:S01]  /*67c0*/  UIMAD.WIDE.U32 UR10, UR9, UR40, URZ ;  /* 0x00000028090a72a5 */ /* 0x000fe2000f8e00ff */
[----:B------:R-:W-:Y:S01]  /*67d0*/  UMOV UR6, UR7 ;  /* 0x0000000700067c82 */ /* 0x000fe20008000000 */
[----:B------:R-:W-:Y:S01]  /*67e0*/  UMOV UR5, UR13 ;  /* 0x0000000d00057c82 */ /* 0x000fe20008000000 */
[----:B------:R-:W-:Y:S02]  /*67f0*/  @UP2 USHF.R.U32.HI UR4, URZ, UR41, UR6 ;  /* 0x00000029ff042299 */ /* 0x000fe40008011606 */
[----:B------:R-:W-:Y:S02]  /*6800*/  USHF.R.U32.HI UR5, URZ, UR53, UR5 ;  /* 0x00000035ff057299 */ /* 0x000fe40008011605 */
[----:B------:R-:W-:Y:S02]  /*6810*/  UIMAD UR4, UR39, UR4, URZ ;  /* 0x00000004270472a4 */ /* 0x000fe4000f8e02ff */
[----:B------:R-:W-:Y:S02]  /*6820*/  USEL UR5, UR37, UR5, !UP1 ;  /* 0x0000000525057287 */ /* 0x000fe4000c800000 */
[----:B------:R-:W-:Y:S01]  /*6830*/  UISETP.GE.AND UP0, UPT, UR8, UR4, UPT ;  /* 0x000000040800728c */ /* 0x000fe2000bf06270 */
[----:B------:R-:W-:Y:S01]  /*6840*/  UMOV UR6, UR11 ;  /* 0x0000000b00067c82 */ /* 0x000fe20008000000 */
[----:B------:R-:W-:Y:S02]  /*6850*/  UIMAD.WIDE.U32 UR10, UR8, UR40, URZ ;  /* 0x00000028080a72a5 */ /* 0x000fe4000f8e00ff */
[----:B------:R-:W-:Y:S04]  /*6860*/  @UP2 USHF.R.U32.HI UR9, URZ, UR41, UR6 ;  /* 0x00000029ff092299 */ /* 0x000fe80008011606 */
[----:B------:R-:W-:Y:S01]  /*6870*/  UIMAD UR6, UR39, UR9, URZ ;  /* 0x00000009270672a4 */ /* 0x000fe2000f8e02ff */
[----:B------:R-:W-:Y:S03]  /*6880*/  UMOV UR4, UR11 ;  /* 0x0000000b00047c82 */ /* 0x000fe60008000000 */
[----:B------:R-:W-:Y:S02]  /*6890*/  UISETP.GE.OR UP0, UPT, UR5, UR6, UP0 ;  /* 0x000000060500728c */ /* 0x000fe40008706670 */
[----:B------:R-:W-:Y:S02]  /*68a0*/  USHF.R.U32.HI UR4, URZ, UR41, UR4 ;  /* 0x00000029ff047299 */ /* 0x000fe40008011604 */
[----:B------:R-:W-:Y:S02]  /*68b0*/  UIMAD.WIDE.U32 UR6, UR5, UR40, URZ ;  /* 0x00000028050672a5 */ /* 0x000fe4000f8e00ff */
[----:B------:R-:W-:Y:S02]  /*68c0*/  USEL UR11, UR8, UR4, !UP2 ;  /* 0x00000004080b7287 */ /* 0x000fe4000d000000 */
[----:B------:R-:W-:Y:S02]  /*68d0*/  UIADD3 UR6, UPT, UPT, -UR5, URZ, URZ ;  /* 0x000000ff05067290 */ /* 0x000fe4000fffe1ff */
[----:B------:R-:W-:Y:S02]  /*68e0*/  UIADD3 UR10, UPT, UPT, -UR11, URZ, URZ ;  /* 0x000000ff0b0a7290 */ /* 0x000fe4000fffe1ff */
[----:B------:R-:W-:Y:S02]  /*68f0*/  UIMAD UR6, UR42, UR6, UR37 ;  /* 0x000000062a0672a4 */ /* 0x000fe4000f8e0225 */
[----:B------:R-:W-:Y:S01]  /*6900*/  UIMAD UR10, UR39, UR10, UR8 ;  /* 0x0000000a270a72a4 */ /* 0x000fe2000f8e0208 */
[----:B------:R-:W-:Y:S01]  /*6910*/  @!UP0 UMOV UR4, UR7 ;  /* 0x0000000700048c82 */ /* 0x000fe20008000000 */
[----:B------:R-:W-:Y:S02]  /*6920*/  UIADD3 UR7, UPT, UPT, -UR8, URZ, URZ ;  /* 0x000000ff08077290 */ /* 0x000fe4000fffe1ff */
[----:B------:R-:W-:Y:S04]  /*6930*/  @!UP0 USHF.R.U32.HI UR4, URZ, UR41, UR4 ;  /* 0x00000029ff048299 */ /* 0x000fe80008011604 */
[----:B------:R-:W-:Y:S04]  /*6940*/  @!UP0 USEL UR4, UR5, UR4, !UP2 ;  /* 0x0000000405048287 */ /* 0x000fe8000d000000 */
[----:B------:R-:W-:Y:S02]  /*6950*/  @!UP0 UIMAD UR9, UR9, UR10, UR4 ;  /* 0x0000000a090982a4 */ /* 0x000fe4000f8e0204 */
[----:B------:R-:W-:Y:S02]  /*6960*/  @!UP0 UIADD3 UR10, UPT, UPT, UR11, -UR4, URZ ;  /* 0x800000040b0a8290 */ /* 0x000fe4000fffe0ff */
[----:B------:R-:W-:Y:S02]  /*6970*/  UIMAD UR4, UR54, UR7, UR36 ;  /* 0x00000007360472a4 */ /* 0x000fe4000f8e0224 */
[----:B------:R-:W-:Y:S03]  /*6980*/  @!UP0 UIMAD UR8, UR10, UR39, UR5 ;  /* 0x000000270a0882a4 */ /* 0x000fe6000f8e0205 */
[----:B------:R-:W-:Y:S02]  /*6990*/  @!UP0 UMOV UR5, UR9 ;  /* 0x0000000900058c82 */ /* 0x000fe40008000000 */
[----:B------:R-:W-:Y:S02]  /*69a0*/  UIMAD UR37, UR5, UR42, UR6 ;  /* 0x0000002a052572a4 */ /* 0x000fe4000f8e0206 */
[----:B------:R-:W-:Y:S11]  /*69b0*/  UIMAD UR36, UR8, UR54, UR4 ;  /* 0x00000036082472a4 */ /* 0x000ff6000f8e0204 */
[----:B------:R-:W-:Y:S01]  /*69c0*/  @!UPT UIADD3 URZ, UPT, UPT, URZ, URZ, URZ ;  /* 0x000000fffffff290 */ /* 0x000fe2000fffe0ff */
.L_x_105:
[----:B------:R-:W-:Y:S01]  /*69d0*/  UISETP.NE.AND UP0, UPT, UR38, 0x1, UPT ;  /* 0x000000012600788c */ /* 0x000fe2000bf05270 */
[----:B------:R-:W-:Y:S01]  /*69e0*/  @P0 SHF.R.U32.HI R4, RZ, 0x10, R5 ;  /* 0x00000010ff040819 */ /* 0x000fe20000011605 */
[----:B------:R-:W-:Y:S02]  /*69f0*/  UIADD3 UR11, UPT, UPT, UR46, 0x200, URZ ;  /* 0x000002002e0b7890 */ /* 0x000fe4000fffe0ff */
[----:B------:R-:W-:Y:S01]  /*6a00*/  USHF.L.U32 UR47, UR19, 0x6, URZ ;  /* 0x00000006132f7899 */ /* 0x000fe200080006ff */
[----:B------:R-:W-:Y:S06]  /*6a10*/  @P0 R2UR UR61, R4 ;  /* 0x00000000043d02ca */ /* 0x000fec00000e0000 */
[----:B------:R-:W1:Y:S01]  /*6a20*/  @!UP0 LDCU.128 UR12, c[0x0][0xc10] ;  /* 0x00018200ff0c87ac */ /* 0x000e620008000c00 */
[----:B------:R-:W2:Y:S01]  /*6a30*/  @!UP0 LDCU UR5, c[0x0][0xc0c] ;  /* 0x00018180ff0587ac */ /* 0x000ea20008000800 */
[----:B------:R-:W3:Y:S01]  /*6a40*/  @!UP0 LDCU UR10, c[0x0][0xc20] ;  /* 0x00018400ff0a87ac */ /* 0x000ee20008000800 */
[----:B-1----:R-:W-:Y:S02]  /*6a50*/  UIMAD.WIDE.U32 UR8, UR37, UR12, URZ ;  /* 0x0000000c250872a5 */ /* 0x002fe4000f8e00ff */
[----:B------:R-:W-:Y:S02]  /*6a60*/  UIMAD.WIDE.U32 UR6, UR36, UR15, URZ ;  /* 0x0000000f240672a5 */ /* 0x000fe4000f8e00ff */
[----:B------:R-:W-:Y:S03]  /*6a70*/  @!UP0 UISETP.NE.AND UP1, UPT, UR14, 0x1, UPT ;  /* 0x000000010e00888c */ /* 0x000fe6000bf25270 */
[----:B------:R-:W-:Y:S01]  /*6a80*/  @!UP0 UMOV UR4, UR9 ;  /* 0x0000000900048c82 */ /* 0x000fe20008000000 */
[----:B--2---:R-:W-:Y:S02]  /*6a90*/  @!UP0 UISETP.NE.AND UP2, UPT, UR5, 0x1, UPT ;  /* 0x000000010500888c */ /* 0x004fe4000bf45270 */
[----:B------:R-:W-:Y:S01]  /*6aa0*/  @!UP0 USHF.R.U32.HI UR4, URZ, UR13, UR4 ;  /* 0x0000000dff048299 */ /* 0x000fe20008011604 */
[----:B------:R-:W-:Y:S02]  /*6ab0*/  @!UP0 UMOV UR6, UR7 ;  /* 0x0000000700068c82 */ /* 0x000fe40008000000 */
[----:B---3--:R-:W-:Y:S02]  /*6ac0*/  @!UP0 USHF.R.U32.HI UR6, URZ, UR10, UR6 ;  /* 0x0000000aff068299 */ /* 0x008fe40008011606 */
[----:B------:R-:W-:Y:S02]  /*6ad0*/  @!UP0 USEL UR7, UR37, UR4, !UP2 ;  /* 0x0000000425078287 */ /* 0x000fe4000d000000 */
[----:B------:R-:W-:Y:S04]  /*6ae0*/  @!UP0 USEL UR6, UR36, UR6, !UP1 ;  /* 0x0000000624068287 */ /* 0x000fe8000c800000 */
[----:B------:R-:W-:Y:S02]  /*6af0*/  @!UP0 UIADD3 UR4, UPT, UPT, -UR7, UR6, URZ ;  /* 0x0000000607048290 */ /* 0x000fe4000fffe1ff */
[----:B------:R-:W-:Y:S02]  /*6b00*/  @!UP0 UIADD3 UR6, UPT, UPT, UR7, -UR6, URZ ;  /* 0x8000000607068290 */ /* 0x000fe4000fffe0ff */
[----:B------:R-:W-:Y:S02]  /*6b10*/  @!UP0 UIMAD UR37, UR4, UR5, UR37 ;  /* 0x00000005042582a4 */ /* 0x000fe4000f8e0225 */
[----:B------:R-:W-:Y:S02]  /*6b20*/  @!UP0 UIMAD UR36, UR6, UR14, UR36 ;  /* 0x0000000e062482a4 */ /* 0x000fe4000f8e0224 */
[----:B------:R-:W-:Y:S09]  /*6b30*/  ULOP3.LUT UP0, URZ, UR11, 0x1b0, URZ, 0xc0, !UPT ;  /* 0x000001b00bff7892 */ /* 0x000ff2000f80c0ff */
[----:B------:R-:W-:Y:S05]  /*6b40*/  BRA.U !UP0, `(.L_x_106) ;  /* 0x00000001087c7547 */ /* 0x000fea000b800000 */
[----:B------:R-:W1:Y:S01]  /*6b50*/  LDCU.64 UR8, c[0x4][0x80] ;  /* 0x01001000ff0877ac */ /* 0x000e620008000a00 */
[----:B------:R-:W-:Y:S01]  /*6b60*/  MOV R16, 0x0 ;  /* 0x0000000000107802 */ /* 0x000fe20000000f00 */
[----:B------:R-:W-:Y:S02]  /*6b70*/  HFMA2 R12, -RZ, RZ, 0, 5.9604644775390625e-08 ;  /* 0x00000001ff0c7431 */ /* 0x000fe400000001ff */
[----:B------:R-:W-:Y:S01]  /*6b80*/  IMAD.MOV.U32 R8, RZ, RZ, 0x70 ;  /* 0x00000070ff087424 */ /* 0x000fe200078e00ff */
[----:B------:R2:W3:Y:S01]  /*6b90*/  LDC.64 R14, c[0x4][R16] ;  /* 0x01000000100e7b82 */ /* 0x0004e20000000a00 */
[----:B------:R-:W4:Y:S01]  /*6ba0*/  LDCU.64 UR6, c[0x4][0x88] ;  /* 0x01001100ff0677ac */ /* 0x000f220008000a00 */
[----:B------:R-:W-:Y:S01]  /*6bb0*/  IMAD.MOV.U32 R13, RZ, RZ, RZ ;  /* 0x000000ffff0d7224 */ /* 0x000fe200078e00ff */
[----:B------:R-:W2:Y:S01]  /*6bc0*/  LDCU.64 UR4, c[0x4][0x8] ;  /* 0x01000100ff0477ac */ /* 0x000ea20008000a00 */
[----:B-1----:R-:W-:Y:S01]  /*6bd0*/  MOV R5, UR9 ;  /* 0x0000000900057c02 */ /* 0x002fe20008000f00 */
[----:B------:R-:W-:Y:S01]  /*6be0*/  IMAD.U32 R4, RZ, RZ, UR8 ;  /* 0x00000008ff047e24 */ /* 0x000fe2000f8e00ff */
[----:B----4-:R-:W-:Y:S01]  /*6bf0*/  MOV R7, UR7 ;  /* 0x0000000700077c02 */ /* 0x010fe20008000f00 */
[----:B------:R-:W-:Y:S01]  /*6c00*/  IMAD.U32 R6, RZ, RZ, UR6 ;  /* 0x00000006ff067e24 */ /* 0x000fe2000f8e00ff */
[----:B--2---:R-:W-:Y:S01]  /*6c10*/  MOV R11, UR5 ;  /* 0x00000005000b7c02 */ /* 0x004fe20008000f00 */
[----:B------:R-:W-:Y:S02]  /*6c20*/  IMAD.U32 R10, RZ, RZ, UR4 ;  /* 0x00000004ff0a7e24 */ /* 0x000fe4000f8e00ff */
[----:B------:R-:W-:Y:S07]  /*6c30*/  LEPC R20, `(.L_x_107) ;  /* 0x000000001014794e */ /* 0x000fee0000000000 */
[----:B---3-5:R-:W-:Y:S05]  /*6c40*/  CALL.ABS.NOINC R14 ;  /* 0x000000000e007343 */ /* 0x028fea0003c00000 */
.L_x_107:
[----:B------:R-:W1:Y:S01]  /*6c50*/  LDCU.64 UR8, c[0x4][0x80] ;  /* 0x01001000ff0877ac */ /* 0x000e620008000a00 */
[----:B------:R-:W2:Y:S01]  /*6c60*/  LDC.64 R16, c[0x4][R16] ;  /* 0x0100000010107b82 */ /* 0x000ea20000000a00 */
[----:B------:R-:W-:Y:S02]  /*6c70*/  HFMA2 R12, -RZ, RZ, 0, 5.9604644775390625e-08 ;  /* 0x00000001ff0c7431 */ /* 0x000fe400000001ff */
[----:B------:R-:W-:Y:S02]  /*6c80*/  IMAD.MOV.U32 R8, RZ, RZ, 0x70 ;  /* 0x00000070ff087424 */ /* 0x000fe400078e00ff */
[----:B------:R-:W-:Y:S01]  /*6c90*/  IMAD.MOV.U32 R13, RZ, RZ, RZ ;  /* 0x000000ffff0d7224 */ /* 0x000fe200078e00ff */
[----:B------:R-:W3:Y:S01]  /*6ca0*/  LDCU.64 UR6, c[0x4][0x88] ;  /* 0x01001100ff0677ac */ /* 0x000ee20008000a00 */
[----:B------:R-:W4:Y:S01]  /*6cb0*/  LDCU.64 UR4, c[0x4][0x8] ;  /* 0x01000100ff0477ac */ /* 0x000f220008000a00 */
[----:B-1----:R-:W-:Y:S02]  /*6cc0*/  MOV R4, UR8 ;  /* 0x0000000800047c02 */ /* 0x002fe40008000f00 */
[----:B------:R-:W-:Y:S02]  /*6cd0*/  MOV R5, UR9 ;  /* 0x0000000900057c02 */ /* 0x000fe40008000f00 */
[----:B---3--:R-:W-:Y:S01]  /*6ce0*/  MOV R7, UR7 ;  /* 0x0000000700077c02 */ /* 0x008fe20008000f00 */
[----:B------:R-:W-:Y:S01]  /*6cf0*/  IMAD.U32 R6, RZ, RZ, UR6 ;  /* 0x00000006ff067e24 */ /* 0x000fe2000f8e00ff */
[----:B----4-:R-:W-:Y:S01]  /*6d00*/  MOV R11, UR5 ;  /* 0x00000005000b7c02 */ /* 0x010fe20008000f00 */
[----:B------:R-:W-:Y:S02]  /*6d10*/  IMAD.U32 R10, RZ, RZ, UR4 ;  /* 0x00000004ff0a7e24 */ /* 0x000fe4000f8e00ff */
[----:B------:R-:W-:Y:S07]  /*6d20*/  LEPC R20, `(.L_x_106) ;  /* 0x000000001014794e */ /* 0x000fee0000000000 */
[----:B--2---:R-:W-:Y:S05]  /*6d30*/  CALL.ABS.NOINC R16 ;  /* 0x0000000010007343 */ /* 0x004fea0003c00000 */
.L_x_106:
[----:B------:R-:W-:Y:S01]  /*6d40*/  R2UR UR4, R60 ;  /* 0x000000003c0472ca */ /* 0x000fe200000e0000 */
[----:B------:R-:W-:Y:S01]  /*6d50*/  UISETP.NE.U32.AND UP0, UPT, UR62, URZ, UPT ;  /* 0x000000ff3e00728c */ /* 0x000fe2000bf05070 */
[----:B------:R-:W-:Y:S02]  /*6d60*/  ISETP.NE.U32.AND P4, PT, R54, RZ, PT ;  /* 0x000000ff3600720c */ /* 0x000fe40003f85070 */
[----:B------:R-:W-:Y:S01]  /*6d70*/  ISETP.NE.U32.AND P2, PT, RZ, UR56, PT ;  /* 0x00000038ff007c0c */ /* 0x000fe2000bf45070 */
[----:B------:R-:W-:Y:S01]  /*6d80*/  UISETP.NE.AND.EX UP1, UPT, UR63, URZ, UPT, UP0 ;  /* 0x000000ff3f00728c */ /* 0x000fe2000bf25300 */
[----:B------:R-:W-:Y:S01]  /*6d90*/  ISETP.NE.AND.EX P4, PT, R55, RZ, PT, P4 ;  /* 0x000000ff3700720c */ /* 0x000fe20003f85340 */
[----:B------:R-:W-:Y:S01]  /*6da0*/  UPLOP3.LUT UP0, UPT, UPT, UPT, UPT, 0x40, 0x4 ;  /* 0x000000000004789c */ /* 0x000fe20003f0e870 */
[----:B------:R-:W-:Y:S05]  /*6db0*/  ISETP.NE.AND.EX P2, PT, RZ, UR57, PT, P2 ;  /* 0x00000039ff007c0c */ /* 0x000fea000bf45320 */
[----:B------:R-:W-:Y:S06]  /*6dc0*/  UISETP.NE.AND UP2, UPT, UR4, URZ, UPT ;  /* 0x000000ff0400728c */ /* 0x000fec000bf45270 */
[----:B------:R-:W-:Y:S05]  /*6dd0*/  PLOP3.LUT P1, PT, PT, PT, UP2, 0x80, 0x8 ;  /* 0x000000000008781c */ /* 0x000fea0003f2f028 */
[----:B------:R-:W-:Y:S06]  /*6de0*/  @UP2 UPLOP3.LUT UP0, UPT, UPT, UPT, UP1, 0x80, 0x8 ;  /* 0x000000000008289c */ /* 0x000fec0003f0f010 */
[----:B------:R-:W-:Y:S01]  /*6df0*/  PLOP3.LUT P0, PT, PT, PT, UP0, 0x80, 0x8 ;  /* 0x000000000008781c */ /* 0x000fe20003f0f008 */
[----:B------:R-:W-:Y:S01]  /*6e00*/  @!UPT UIADD3 URZ, UPT, UPT, URZ, URZ, URZ ;  /* 0x000000fffffff290 */ /* 0x000fe2000fffe0ff */
[----:B------:R-:W-:Y:S11]  /*6e10*/  BRA.U !UP1, `(.L_x_108) ;  /* 0x00000001093c7547 */ /* 0x000ff6000b800000 */
[----:B------:R-:W-:Y:S01]  /*6e20*/  UISETP.NE.U32.AND UP0, UPT, UR56, URZ, UPT ;  /* 0x000000ff3800728c */ /* 0x000fe2000bf05070 */
[----:B------:R-:W-:Y:S01]  /*6e30*/  HFMA2 R0, -RZ, RZ, 0, 5.9604644775390625e-08 ;  /* 0x00000001ff007431 */ /* 0x000fe200000001ff */
[----:B------:R-:W1:Y:S01]  /*6e40*/  LDCU.64 UR8, c[0x0][0x358] ;  /* 0x00006b00ff0877ac */ /* 0x000e620008000a00 */
[----:B------:R-:W-:Y:S01]  /*6e50*/  IMAD.MOV.U32 R56, RZ, RZ, 0x1 ;  /* 0x00000001ff387424 */ /* 0x000fe200078e00ff */
[----:B------:R-:W-:Y:S06]  /*6e60*/  UISETP.NE.AND.EX UP0, UPT, UR57, URZ, UPT, UP0 ;  /* 0x000000ff3900728c */ /* 0x000fec000bf05300 */
[----:B------:R-:W-:Y:S05]  /*6e70*/  PLOP3.LUT P3, PT, PT, PT, UP0, 0x80, 0x8 ;  /* 0x000000000008781c */ /* 0x000fea0003f6f008 */
[----:B------:R-:W2:Y:S01]  /*6e80*/  @UP0 LDCU.64 UR4, c[0x0][0x988] ;  /* 0x00013100ff0407ac */ /* 0x000ea20008000a00 */
[----:B------:R-:W-:Y:S07]  /*6e90*/  @UP0 UIMAD UR6, UR45, UR62, URZ ;  /* 0x0000003e2d0602a4 */ /* 0x000fee000f8e02ff */
[----:B------:R-:W-:Y:S01]  /*6ea0*/  @!P3 PRMT R56, R0, 0x7610, R56 ;  /* 0x000076100038b816 */ /* 0x000fe20000000038 */
[----:B--2---:R-:W-:Y:S06]  /*6eb0*/  @UP0 UIMAD.WIDE UR4, UR6, 0x4, UR4 ;  /* 0x00000004060408a5 */ /* 0x004fec000f8e0204 */
[----:B------:R-:W-:Y:S01]  /*6ec0*/  IMAD.U32 R4, RZ, RZ, UR4 ;  /* 0x00000004ff047e24 */ /* 0x000fe2000f8e00ff */
[----:B------:R-:W-:Y:S04]  /*6ed0*/  MOV R5, UR5 ;  /* 0x0000000500057c02 */ /* 0x000fe80008000f00 */
[----:B------:R-:W2:Y:S01]  /*6ee0*/  @!UP0 LDCU UR4, c[0x0][0x980] ;  /* 0x00013000ff0487ac */ /* 0x000ea20008000800 */
[----:B-1---5:R1:W5:Y:S02]  /*6ef0*/  @P3 LDG.E R27, desc[UR8][R4.64] ;  /* 0x00000008041b3981 */ /* 0x022364000c1e1900 */
[----:B-12---:R-:W-:Y:S02]  /*6f00*/  @!P3 IMAD.U32 R27, RZ, RZ, UR4 ;  /* 0x00000004ff1bbe24 */ /* 0x006fe4000f8e00ff */
.L_x_108:
[----:B------:R-:W-:Y:S05]  /*6f10*/  @!P4 BRA `(.L_x_109) ;  /* 0x000000000024c947 */ /* 0x000fea0003800000 */
[----:B------:R-:W-:Y:S01]  /*6f20*/  ISETP.NE.U32.AND P3, PT, R52, RZ, PT ;  /* 0x000000ff3400720c */ /* 0x000fe20003f65070 */
[----:B------:R-:W1:Y:S03]  /*6f30*/  LDCU.64 UR4, c[0x0][0x358] ;  /* 0x00006b00ff0477ac */ /* 0x000e660008000a00 */
[----:B------:R-:W-:Y:S11]  /*6f40*/  ISETP.NE.AND.EX P3, PT, R53, RZ, PT, P3 ;  /* 0x000000ff3500720c */ /* 0x000ff60003f65330 */
[----:B------:R-:W-:Y:S02]  /*6f50*/  @!UPT UIADD3 URZ, UPT, UPT, URZ, URZ, URZ ;  /* 0x000000fffffff290 */ /* 0x000fe4000fffe0ff */
[----:B------:R-:W2:Y:S01]  /*6f60*/  @P3 LDC.64 R4, c[0x0][0x9a8] ;  /* 0x00026a00ff043b82 */ /* 0x000ea20000000a00 */
[----:B------:R-:W-:Y:S04]  /*6f70*/  @P3 IMAD R0, R54, UR45, RZ ;  /* 0x0000002d36003c24 */ /* 0x000fe8000f8e02ff */
[----:B--2---:R-:W-:Y:S05]  /*6f80*/  @P3 IMAD.WIDE R4, R0, 0x4, R4 ;  /* 0x0000000400043825 */ /* 0x004fea00078e0204 */
[----:B-1---5:R1:W5:Y:S02]  /*6f90*/  @P3 LDG.E R24, desc[UR4][R4.64] ;  /* 0x0000000404183981 */ /* 0x022364000c1e1900 */
[----:B-1----:R-:W2:Y:S02]  /*6fa0*/  @!P3 LDC R24, c[0x0][0x9a0] ;  /* 0x00026800ff18bb82 */ /* 0x002ea40000000800 */
.L_x_109:
[----:B------:R-:W-:Y:S01]  /*6fb0*/  ULOP3.LUT UR4, UR51, 0x1, URZ, 0x3c, !UPT ;  /* 0x0000000133047892 */ /* 0x000fe2000f8e3cff */
[----:B-----5:R-:W-:Y:S01]  /*6fc0*/  FSETP.NEU.AND P3, PT, R27, RZ, PT ;  /* 0x000000ff1b00720b */ /* 0x020fe20003f6d000 */
[----:B------:R-:W1:Y:S01]  /*6fd0*/  LDCU.128 UR8, c[0x0][0xb80] ;  /* 0x00017000ff0877ac */ /* 0x000e620008000c00 */
[----:B------:R-:W-:Y:S01]  /*6fe0*/  IMAD.U32 R79, RZ, RZ, UR48 ;  /* 0x00000030ff4f7e24 */ /* 0x000fe2000f8e00ff */
[----:B------:R-:W-:Y:S01]  /*6ff0*/  SEL R5, RZ, 0xffffffff, P2 ;  /* 0xffffffffff057807 */ /* 0x000fe20001000000 */
[----:B------:R-:W-:Y:S01]  /*7000*/  IMAD.SHL.U32 R76, R62, 0x10, RZ ;  /* 0x000000103e4c7824 */ /* 0x000fe200078e00ff */
[----:B------:R-:W-:Y:S01]  /*7010*/  @P1 LOP3.LUT P2, RZ, R56, 0xff, RZ, 0xc0, !PT ;  /* 0x000000ff38ff1812 */ /* 0x000fe2000784c0ff */
[----:B------:R-:W-:Y:S01]  /*7020*/  IMAD.U32 R32, RZ, RZ, UR4 ;  /* 0x00000004ff207e24 */ /* 0x000fe2000f8e00ff */
[----:B------:R-:W-:Y:S01]  /*7030*/  @P1 SEL R4, RZ, 0xffffffff, P3 ;  /* 0xffffffffff041807 */ /* 0x000fe20001800000 */
[----:B------:R-:W-:Y:S01]  /*7040*/  IMAD.SHL.U32 R79, R79, 0x2000, RZ ;  /* 0x000020004f4f7824 */ /* 0x000fe200078e00ff */
[----:B------:R-:W3:Y:S01]  /*7050*/  LDCU.128 UR16, c[0x0][0xb90] ;  /* 0x00017200ff1077ac */ /* 0x000ee20008000c00 */
[----:B------:R-:W-:Y:S01]  /*7060*/  IMAD.SHL.U32 R75, R61, 0x10, RZ ;  /* 0x000000103d4b7824 */ /* 0x000fe200078e00ff */
[----:B------:R-:W-:Y:S01]  /*7070*/  @P0 SEL R4, R5, R4, !P2 ;  /* 0x0000000405040207 */ /* 0x000fe20005000000 */
[----:B------:R-:W-:Y:S01]  /*7080*/  IMAD.IADD R78, R66, 0x1, R79 ;  /* 0x00000001424e7824 */ /* 0x000fe200078e024f */
[----:B------:R-:W-:Y:S01]  /*7090*/  LEA R74, R22, UR46, 0x3 ;  /* 0x0000002e164a7c11 */ /* 0x000fe2000f8e18ff */
[----:B------:R-:W-:Y:S01]  /*70a0*/  IMAD.MOV.U32 R80, RZ, RZ, 0x1 ;  /* 0x00000001ff507424 */ /* 0x000fe200078e00ff */
[----:B------:R-:W-:Y:S01]  /*70b0*/  @P1 LOP3.LUT R4, R4, 0x1, RZ, 0xc0, !PT ;  /* 0x0000000104041812 */ /* 0x000fe200078ec0ff */
[----:B------:R-:W-:Y:S01]  /*70c0*/  IMAD.IADD R77, R78, 0x1, R76 ;  /* 0x000000014e4d7824 */ /* 0x000fe200078e024c */
[----:B------:R-:W-:Y:S01]  /*70d0*/  SHF.L.U32 R3, R64, 0x1f, RZ ;  /* 0x0000001f40037819 */ /* 0x000fe200000006ff */
[----:B------:R-:W-:Y:S01]  /*70e0*/  USHF.L.U32 UR12, UR44, 0x6, URZ ;  /* 0x000000062c0c7899 */ /* 0x000fe200080006ff */
[----:B------:R-:W-:Y:S01]  /*70f0*/  ISETP.NE.U32.OR P5, PT, R4, 0x1, !P1 ;  /* 0x000000010400780c */ /* 0x000fe20004fa5470 */
[----:B------:R-:W-:Y:S01]  /*7100*/  IMAD.U32 R4, RZ, RZ, UR48 ;  /* 0x00000030ff047e24 */ /* 0x000fe2000f8e00ff */
[----:B------:R-:W4:Y:S01]  /*7110*/  LDCU UR13, c[0x0][0xba0] ;  /* 0x00017400ff0d77ac */ /* 0x000f220008000800 */
[----:B------:R-:W-:Y:S01]  /*7120*/  PLOP3.LUT P2, PT, PT, PT, UP1, 0x80, 0x8 ;  /* 0x000000000008781c */ /* 0x000fe20003f4f018 */
[----:B------:R-:W-:Y:S01]  /*7130*/  BSSY B1, `(.L_x_110) ;  /* 0x000004d000017945 */ /* 0x000fe20003800000 */
[----:B------:R-:W-:Y:S01]  /*7140*/  LOP3.LUT P4, R72, R56, 0xff, RZ, 0xc0, !PT ;  /* 0x000000ff38487812 */ /* 0x000fe2000788c0ff */
[----:B------:R-:W-:Y:S01]  /*7150*/  IMAD.U32 R71, RZ, RZ, UR12 ;  /* 0x0000000cff477e24 */ /* 0x000fe2000f8e00ff */
[----:B------:R-:W-:Y:S01]  /*7160*/  LEA R0, R4, UR46, 0x3 ;  /* 0x0000002e04007c11 */ /* 0x000fe2000f8e18ff */
[----:B------:R-:W-:Y:S01]  /*7170*/  IMAD.IADD R25, R23, 0x1, R2 ;  /* 0x0000000117197824 */ /* 0x000fe200078e0202 */
[----:B------:R-:W-:Y:S01]  /*7180*/  SEL R4, RZ, 0xffffffff, P3 ;  /* 0xffffffffff047807 */ /* 0x000fe20001800000 */
[----:B------:R-:W-:Y:S01]  /*7190*/  IMAD.U32 R81, RZ, RZ, UR48 ;  /* 0x00000030ff517e24 */ /* 0x000fe2000f8e00ff */
[----:B------:R-:W-:Y:S02]  /*71a0*/  P2R R73, PR, RZ, 0x20 ;  /* 0x00000020ff497803 */ /* 0x000fe40000000000 */
[----:B------:R-:W-:Y:S02]  /*71b0*/  CS2R R38, SRZ ;  /* 0x0000000000267805 */ /* 0x000fe4000001ff00 */
[----:B------:R-:W-:Y:S02]  /*71c0*/  @P5 SHF.L.U32 R9, R32, 0x1f, RZ ;  /* 0x0000001f20095819 */ /* 0x000fe400000006ff */
[----:B------:R-:W-:Y:S02]  /*71d0*/  CS2R R36, SRZ ;  /* 0x0000000000247805 */ /* 0x000fe4000001ff00 */
[----:B------:R-:W-:Y:S02]  /*71e0*/  CS2R R42, SRZ ;  /* 0x00000000002a7805 */ /* 0x000fe4000001ff00 */
[----:B------:R-:W-:Y:S01]  /*71f0*/  @P2 SEL R4, R5, R4, !P4 ;  /* 0x0000000405042207 */ /* 0x000fe20006000000 */
[----:B------:R-:W2:Y:S01]  /*7200*/  @P5 SYNCS.PHASECHK.TRANS64.TRYWAIT P1, [R0+URZ+0x100], R9 ;  /* 0x00010009000055a7 */ /* 0x000ea200080211ff */
[----:B-1----:R-:W-:Y:S01]  /*7210*/  UIMAD.WIDE.U32 UR4, UR12, UR9, URZ ;  /* 0x000000090c0472a5 */ /* 0x002fe2000f8e00ff */
[----:B------:R-:W-:Y:S01]  /*7220*/  CS2R R40, SRZ ;  /* 0x0000000000287805 */ /* 0x000fe2000001ff00 */
[----:B------:R-:W-:Y:S01]  /*7230*/  UISETP.NE.AND UP0, UPT, UR8, 0x1, UPT ;  /* 0x000000010800788c */ /* 0x000fe2000bf05270 */
[----:B------:R-:W-:Y:S01]  /*7240*/  IMAD.IADD R35, R78, 0x1, R75 ;  /* 0x000000014e237824 */ /* 0x000fe200078e024b */
[----:B------:R-:W-:Y:S01]  /*7250*/  USHF.R.U32.HI UR5, URZ, UR10, UR5 ;  /* 0x0000000aff057299 */ /* 0x000fe20008011605 */
[----:B------:R-:W-:Y:S01]  /*7260*/  IMAD.IADD R34, R65, 0x1, R77 ;  /* 0x0000000141227824 */ /* 0x000fe200078e024d */
[----:B------:R-:W-:Y:S02]  /*7270*/  LOP3.LUT R4, R4, 0x1, RZ, 0xc0, !PT ;  /* 0x0000000104047812 */ /* 0x000fe400078ec0ff */
[----:B------:R-:W-:Y:S01]  /*7280*/  CS2R R46, SRZ ;  /* 0x00000000002e7805 */ /* 0x000fe2000001ff00 */
[----:B------:R-:W-:Y:S01]  /*7290*/  USEL UR5, UR12, UR5, !UP0 ;  /* 0x000000050c057287 */ /* 0x000fe2000c000000 */
[----:B------:R-:W-:Y:S01]  /*72a0*/  CS2R R44, SRZ ;  /* 0x00000000002c7805 */ /* 0x000fe2000001ff00 */
[----:B------:R-:W-:Y:S01]  /*72b0*/  UISETP.NE.AND UP0, UPT, UR11, 0x1, UPT ;  /* 0x000000010b00788c */ /* 0x000fe2000bf05270 */
[----:B------:R-:W-:Y:S01]  /*72c0*/  CS2R R50, SRZ ;  /* 0x0000000000327805 */ /* 0x000fe2000001ff00 */
[----:B---3--:R-:W-:Y:S01]  /*72d0*/  UIMAD.WIDE.U32 UR6, UR5, UR16, URZ ;  /* 0x00000010050672a5 */ /* 0x008fe2000f8e00ff */
[----:B------:R-:W-:Y:S01]  /*72e0*/  CS2R R48, SRZ ;  /* 0x0000000000307805 */ /* 0x000fe2000001ff00 */
[----:B------:R-:W-:Y:S01]  /*72f0*/  IMAD R6, RZ, RZ, -UR5 ;  /* 0x80000005ff067e24 */ /* 0x000fe2000f8e02ff */
[----:B------:R1:W3:Y:S01]  /*7300*/  SYNCS.PHASECHK.TRANS64.TRYWAIT P0, [R74+URZ+0x150], R3 ;  /* 0x000150034a0075a7 */ /* 0x0002e200080011ff */
[----:B------:R-:W-:Y:S02]  /*7310*/  IMAD.U32 R70, RZ, RZ, UR5 ;  /* 0x00000005ff467e24 */ /* 0x000fe4000f8e00ff */
[----:B------:R-:W-:Y:S01]  /*7320*/  IMAD R71, R6, UR8, R71 ;  /* 0x0000000806477c24 */ /* 0x000fe2000f8e0247 */
[----:B------:R-:W-:Y:S02]  /*7330*/  UMOV UR4, UR7 ;  /* 0x0000000700047c82 */ /* 0x000fe40008000000 */
[----:B------:R-:W-:Y:S04]  /*7340*/  USHF.R.U32.HI UR4, URZ, UR17, UR4 ;  /* 0x00000011ff047299 */ /* 0x000fe80008011604 */
[----:B------:R-:W-:Y:S02]  /*7350*/  USEL UR4, UR5, UR4, !UP0 ;  /* 0x0000000405047287 */ /* 0x000fe4000c000000 */
[----:B------:R-:W-:Y:S02]  /*7360*/  UISETP.NE.AND UP0, UPT, UR18, 0x1, UPT ;  /* 0x000000011200788c */ /* 0x000fe4000bf05270 */
[----:B------:R-:W-:Y:S02]  /*7370*/  UIMAD.WIDE.U32 UR6, UR4, UR19, URZ ;  /* 0x00000013040672a5 */ /* 0x000fe4000f8e00ff */
[----:B------:R-:W-:Y:S02]  /*7380*/  IMAD.U32 R69, RZ, RZ, UR4 ;  /* 0x00000004ff457e24 */ /* 0x000fe4000f8e00ff */
[----:B------:R-:W-:Y:S01]  /*7390*/  PLOP3.LUT P2, PT, PT, PT, UP0, 0x80, 0x8 ;  /* 0x000000000008781c */ /* 0x000fe20003f4f008 */
[----:B------:R-:W-:Y:S02]  /*73a0*/  IMAD R7, RZ, RZ, -UR4 ;  /* 0x80000004ff077e24 */ /* 0x000fe4000f8e02ff */
[----:B------:R-:W-:Y:S01]  /*73b0*/  UMOV UR6, UR7 ;  /* 0x0000000700067c82 */ /* 0x000fe20008000000 */
[----:B------:R-:W-:Y:S01]  /*73c0*/  IMAD.U32 R68, RZ, RZ, UR4 ;  /* 0x00000004ff447e24 */ /* 0x000fe2000f8e00ff */
[----:B----4-:R-:W-:Y:S01]  /*73d0*/  USHF.R.U32.HI UR6, URZ, UR13, UR6 ;  /* 0x0000000dff067299 */ /* 0x010fe20008011606 */
[----:B------:R-:W-:Y:S05]  /*73e0*/  IMAD R70, R7, UR11, R70 ;  /* 0x0000000b07467c24 */ /* 0x000fea000f8e0246 */
[----:B------:R-:W-:Y:S02]  /*73f0*/  SEL R69, R69, UR6, !P2 ;  /* 0x0000000645457c07 */ /* 0x000fe4000d000000 */
[----:B------:R-:W-:Y:S03]  /*7400*/  ISETP.NE.U32.AND P2, PT, R4, 0x1, PT ;  /* 0x000000010400780c */ /* 0x000fe60003f45070 */
[----:B------:R-:W-:Y:S01]  /*7410*/  IMAD.MOV R5, RZ, RZ, -R69 ;  /* 0x000000ffff057224 */ /* 0x000fe200078e0a45 */
[----:B------:R-:W-:Y:S03]  /*7420*/  P2R R82, PR, RZ, 0x4 ;  /* 0x00000004ff527803 */ /* 0x000fe60000000000 */
[----:B------:R-:W-:Y:S01]  /*7430*/  IMAD R68, R5, UR18, R68 ;  /* 0x0000001205447c24 */ /* 0x000fe2000f8e0244 */
[----:B--2---:R-:W-:Y:S01]  /*7440*/  @P5 SEL R80, RZ, 0x1, !P1 ;  /* 0x00000001ff505807 */ /* 0x004fe20004800000 */
[----:B-1----:R-:W-:Y:S06]  /*7450*/  @!P5 BRA `(.L_x_111) ;  /* 0x000000000068d947 */ /* 0x002fec0003800000 */
[----:B------:R-:W-:Y:S01]  /*7460*/  ISETP.NE.AND P1, PT, R80, RZ, PT ;  /* 0x000000ff5000720c */ /* 0x000fe20003f25270 */
[----:B------:R-:W-:Y:S01]  /*7470*/  BSSY B0, `(.L_x_112) ;  /* 0x000000d000007945 */ /* 0x000fe20003800000 */
[----:B------:R-:W-:Y:S02]  /*7480*/  CS2R R50, SRZ ;  /* 0x0000000000327805 */ /* 0x000fe4000001ff00 */
[----:B------:R-:W-:Y:S02]  /*7490*/  CS2R R48, SRZ ;  /* 0x0000000000307805 */ /* 0x000fe4000001ff00 */
[----:B------:R-:W-:Y:S02]  /*74a0*/  CS2R R46, SRZ ;  /* 0x00000000002e7805 */ /* 0x000fe4000001ff00 */
[----:B------:R-:W-:Y:S02]  /*74b0*/  CS2R R44, SRZ ;  /* 0x00000000002c7805 */ /* 0x000fe4000001ff00 */
[----:B------:R-:W-:Y:S02]  /*74c0*/  CS2R R42, SRZ ;  /* 0x00000000002a7805 */ /* 0x000fe4000001ff00 */
[----:B------:R-:W-:Y:S02]  /*74d0*/  CS2R R40, SRZ ;  /* 0x0000000000287805 */ /* 0x000fe4000001ff00 */
[----:B------:R-:W-:Y:S02]  /*74e0*/  CS2R R38, SRZ ;  /* 0x0000000000267805 */ /* 0x000fe4000001ff00 */
[----:B------:R-:W-:Y:S01]  /*74f0*/  CS2R R36, SRZ ;  /* 0x0000000000247805 */ /* 0x000fe2000001ff00 */
[----:B------:R-:W-:Y:S06]  /*7500*/  @P1 BRA `(.L_x_113) ;  /* 0x00000000000c1947 */ /* 0x000fec0003800000 */
[----:B------:R-:W-:Y:S04]  /*7510*/  SHF.L.U32 R5, R32, 0x1f, RZ ;  /* 0x0000001f20057819 */ /* 0x000fe800000006ff */
[----:B------:R-:W1:Y:S02]  /*7520*/  SYNCS.PHASECHK.TRANS64.TRYWAIT P1, [R0+URZ+0x100], R5 ;  /* 0x00010005000075a7 */ /* 0x000e6400080211ff */
[----:B-1----:R-:W-:Y:S05]  /*7530*/  @!P1 BRA `(.L_x_114) ;  /* 0x0000002400309947 */ /* 0x002fea0003800000 */
.L_x_113:
[----:B------:R-:W-:Y:S05]  /*7540*/  BSYNC B0 ;  /* 0x0000000000007941 */ /* 0x000fea0003800000 */
.L_x_112:
[----:B------:R-:W-:Y:S01]  /*7550*/  ISETP.NE.AND P1, PT, R82, RZ, PT ;  /* 0x000000ff5200720c */ /* 0x000fe20003f25270 */
[----:B------:R-:W-:Y:S04]  /*7560*/  UIADD3 UR4, UPT, UPT, UR48, 0x1, URZ ;  /* 0x0000000130047890 */ /* 0x000fe8000fffe0ff */
[----:B------:R-:W-:Y:S04]  /*7570*/  UISETP.NE.AND UP0, UPT, UR4, 0x3, UPT ;  /* 0x000000030400788c */ /* 0x000fe8000bf05270 */
[----:B------:R-:W-:Y:S02]  /*7580*/  USEL UR5, URZ, 0x1, UP0 ;  /* 0x00000001ff057887 */ /* 0x000fe40008000000 */
[----:B------:R-:W-:Y:S02]  /*7590*/  USEL UR4, UR4, URZ, UP0 ;  /* 0x000000ff04047287 */ /* 0x000fe40008000000 */
[----:B------:R2:W4:Y:S02]  /*75a0*/  @P1 LDS.128 R48, [R78] ;  /* 0x000000004e301984 */ /* 0x0005240000000c00 */
[----:B------:R-:W-:Y:S02]  /*75b0*/  LOP3.LUT R32, R32, UR5, RZ, 0x3c, !PT ;  /* 0x0000000520207c12 */ /* 0x000fe4000f8e3cff */
[----:B------:R2:W1:Y:S01]  /*75c0*/  @P1 LDS.128 R44, [R77+0x10] ;  /* 0x000010004d2c1984 */ /* 0x0004620000000c00 */
[----:B------:R-:W-:Y:S03]  /*75d0*/  IMAD.U32 R81, RZ, RZ, UR4 ;  /* 0x00000004ff517e24 */ /* 0x000fe6000f8e00ff */
[----:B------:R2:W1:Y:S04]  /*75e0*/  @P1 LDS.128 R40, [R35+0x20] ;  /* 0x0000200023281984 */ /* 0x0004680000000c00 */
[----:B------:R2:W1:Y:S02]  /*75f0*/  @P1 LDS.128 R36, [R34+0x10] ;  /* 0x0000100022241984 */ /* 0x0004640000000c00 */
.L_x_111:
[----:B------:R-:W-:Y:S05]  /*7600*/  BSYNC B1 ;  /* 0x0000000000017941 */ /* 0x000fea0003800000 */
.L_x_110:
[----:B-1----:R-:W-:Y:S04]  /*7610*/  SHF.R.U32.HI R0, RZ, 0x15, R25 ;  /* 0x00000015ff007819 */ /* 0x002fe80000011619 */
[----:B------:R-:W-:Y:S01]  /*7620*/  LOP3.LUT P1, RZ, R0, 0x3, R57, 0x48, !PT ;  /* 0x0000000300ff7812 */ /* 0x000fe20007824839 */
[----:B------:R-:W-:Y:S01]  /*7630*/  @!UPT UIADD3 URZ, UPT, UPT, URZ, URZ, URZ ;  /* 0x000000fffffff290 */ /* 0x000fe2000fffe0ff */
[----:B---3--:R-:W-:Y:S11]  /*7640*/  @P0 BRA `(.L_x_115) ;  /* 0x0000000000080947 */ /* 0x008ff60003800000 */
[----:B------:R-:W1:Y:S02]  /*7650*/  SYNCS.PHASECHK.TRANS64.TRYWAIT P0, [R74+URZ+0x150], R3 ;  /* 0x000150034a0075a7 */ /* 0x000e6400080011ff */
[----:B-1----:R-:W-:Y:S05]  /*7660*/  @!P0 BRA `(.L_x_116) ;  /* 0x0000002000f88947 */ /* 0x002fea0003800000 */
.L_x_115:
[----:B------:R-:W-:Y:S05]  /*7670*/  @!P1 BRA `(.L_x_117) ;  /* 0x0000000000409947 */ /* 0x000fea0003800000 */
[----:B------:R-:W3:Y:S01]  /*7680*/  LDCU.64 UR8, c[0x4][0x70] ;  /* 0x01000e00ff0877ac */ /* 0x000ee20008000a00 */
[----:B-1----:R-:W-:Y:S01]  /*7690*/  MOV R3, 0x0 ;  /* 0x0000000000037802 */ /* 0x002fe20000000f00 */
[----:B------:R-:W-:Y:S02]  /*76a0*/  HFMA2 R12, -RZ, RZ, 0, 5.9604644775390625e-08 ;  /* 0x00000001ff0c7431 */ /* 0x000fe400000001ff */
[----:B------:R-:W-:Y:S02]  /*76b0*/  IMAD.MOV.U32 R8, RZ, RZ, 0x192 ;  /* 0x00000192ff087424 */ /* 0x000fe400078e00ff */
[----:B------:R-:W-:Y:S01]  /*76c0*/  IMAD.MOV.U32 R13, RZ, RZ, RZ ;  /* 0x000000ffff0d7224 */ /* 0x000fe200078e00ff */
[----:B------:R-:W1:Y:S01]  /*76d0*/  LDCU.64 UR6, c[0x4][0x78] ;  /* 0x01000f00ff0677ac */ /* 0x000e620008000a00 */
[----:B------:R-:W2:Y:S01]  /*76e0*/  LDC.64 R2, c[0x4][R3] ;  /* 0x0100000003027b82 */ /* 0x000ea20000000a00 */
[----:B------:R-:W5:Y:S01]  /*76f0*/  LDCU.64 UR4, c[0x4][0x10] ;  /* 0x01000200ff0477ac */ /* 0x000f620008000a00 */
[----:B---3--:R-:W-:Y:S01]  /*7700*/  MOV R5, UR9 ;  /* 0x0000000900057c02 */ /* 0x008fe20008000f00 */
[----:B------:R-:W-:Y:S01]  /*7710*/  IMAD.U32 R4, RZ, RZ, UR8 ;  /* 0x00000008ff047e24 */ /* 0x000fe2000f8e00ff */
[----:B-1----:R-:W-:Y:S01]  /*7720*/  MOV R7, UR7 ;  /* 0x0000000700077c02 */ /* 0x002fe20008000f00 */
[----:B------:R-:W-:Y:S01]  /*7730*/  IMAD.U32 R6, RZ, RZ, UR6 ;  /* 0x00000006ff067e24 */ /* 0x000fe2000f8e00ff */
[----:B-----5:R-:W-:Y:S01]  /*7740*/  MOV R11, UR5 ;  /* 0x00000005000b7c02 */ /* 0x020fe20008000f00 */
[----:B------:R-:W-:Y:S02]  /*7750*/  IMAD.U32 R10, RZ, RZ, UR4 ;  /* 0x00000004ff0a7e24 */ /* 0x000fe4000f8e00ff */
[----:B------:R-:W-:Y:S07]  /*7760*/  LEPC R20, `(.L_x_117) ;  /* 0x000000001014794e */ /* 0x000fee0000000000 */
[----:B--2-4-:R-:W-:Y:S05]  /*7770*/  CALL.ABS.NOINC R2 ;  /* 0x0000000002007343 */ /* 0x014fea0003c00000 */
.L_x_117:
[----:B----4-:R-:W-:Y:S01]  /*7780*/  LOP3.LUT R20, R48, 0xffffe000, RZ, 0xc0, !PT ;  /* 0xffffe00030147812 */ /* 0x010fe200078ec0ff */
[----:B------:R-:W-:Y:S05]  /*7790*/  WARPSYNC.ALL ;  /* 0x0000000000007948 */ /* 0x000fea0003800000 */
[----:B------:R-:W-:Y:S01]  /*77a0*/  R2UR UR4, R25 ;  /* 0x00000000190472ca */ /* 0x000fe200000e0000 */
[----:B------:R-:W-:Y:S01]  /*77b0*/  BSSY.RECONVERGENT B0, `(.L_x_118) ;  /* 0x0000060000007945 */ /* 0x000fe20003800200 */
[----:B------:R-:W-:Y:S02]  /*77c0*/  LOP3.LUT R21, R49, 0xffffe000, RZ, 0xc0, !PT ;  /* 0xffffe00031157812 */ /* 0x000fe400078ec0ff */
[----:B------:R-:W-:Y:S02]  /*77d0*/  LOP3.LUT R26, R50, 0xffffe000, RZ, 0xc0, !PT ;  /* 0xffffe000321a7812 */ /* 0x000fe400078ec0ff */
[----:B------:R-:W-:Y:S02]  /*77e0*/  LOP3.LUT R33, R44, 0xffffe000, RZ, 0xc0, !PT ;  /* 0xffffe0002c217812 */ /* 0x000fe400078ec0ff */
[----:B------:R-:W-:Y:S05]  /*77f0*/  ISETP.NE.AND P0, PT, R67, RZ, PT ;  /* 0x000000ff4300720c */ /* 0x000fea0003f05270 */
[----:B------:R-:W3:Y:S02]  /*7800*/  LDTM.x16 R4, tmem[UR4] ;  /* 0x00000004000479ee */ /* 0x000ee40008240000 */
[C---:B---3--:R-:W-:Y:S01]  /*7810*/  FMUL R0, R24.reuse, R4 ;  /* 0x0000000418007220 */ /* 0x048fe20000400000 */
[C---:B------:R-:W-:Y:S01]  /*7820*/  FMUL R2, R24.reuse, R5 ;  /* 0x0000000518027220 */ /* 0x040fe20000400000 */
[C---:B-1----:R-:W-:Y:S01]  /*7830*/  FMUL R3, R24.reuse, R6 ;  /* 0x0000000618037220 */ /* 0x042fe20000400000 */
[----:B------:R-:W-:Y:S01]  /*7840*/  FMUL R7, R24, R7 ;  /* 0x0000000718077220 */ /* 0x000fe20000400000 */
[----:B------:R-:W-:Y:S01]  /*7850*/  FFMA R28, R27, R20, R0 ;  /* 0x000000141b1c7223 */ /* 0x000fe20000000000 */
[----:B------:R-:W-:Y:S01]  /*7860*/  LOP3.LUT R20, R51, 0xffffe000, RZ, 0xc0, !PT ;  /* 0xffffe00033147812 */ /* 0x000fe200078ec0ff */
[C---:B------:R-:W-:Y:S01]  /*7870*/  FFMA R29, R27.reuse, R21, R2 ;  /* 0x000000151b1d7223 */ /* 0x040fe20000000002 */
[----:B------:R-:W-:Y:S01]  /*7880*/  LOP3.LUT R21, R46, 0xffffe000, RZ, 0xc0, !PT ;  /* 0xffffe0002e157812 */ /* 0x000fe200078ec0ff */
[----:B------:R-:W-:Y:S01]  /*7890*/  FFMA R30, R27, R26, R3 ;  /* 0x0000001a1b1e7223 */ /* 0x000fe20000000003 */
[----:B------:R-:W-:Y:S01]  /*78a0*/  LOP3.LUT R26, R45, 0xffffe000, RZ, 0xc0, !PT ;  /* 0xffffe0002d1a7812 */ /* 0x000fe200078ec0ff */
[----:B------:R-:W-:Y:S01]  /*78b0*/  FFMA R31, R27, R20, R7 ;  /* 0x000000141b1f7223 */ /* 0x000fe20000000007 */
[----:B------:R-:W-:Y:S01]  /*78c0*/  LOP3.LUT R20, R47, 0xffffe000, RZ, 0xc0, !PT ;  /* 0xffffe0002f147812 */ /* 0x000fe200078ec0ff */
[C---:B------:R-:W-:Y:S01]  /*78d0*/  FMUL R4, R24.reuse, R8 ;  /* 0x0000000818047220 */ /* 0x040fe20000400000 */
[----:B------:R-:W-:Y:S01]  /*78e0*/  F2FP.TF32.F32.PACK_B R28, R28 ;  /* 0x0000001cff1c723e */ /* 0x000fe200024050ff */
[C---:B------:R-:W-:Y:S01]  /*78f0*/  FMUL R5, R24.reuse, R9 ;  /* 0x0000000918057220 */ /* 0x040fe20000400000 */
[----:B------:R-:W-:Y:S01]  /*7900*/  F2FP.TF32.F32.PACK_B R29, R29 ;  /* 0x0000001dff1d723e */ /* 0x000fe200024050ff */
[C---:B------:R-:W-:Y:S01]  /*7910*/  FMUL R6, R24.reuse, R10 ;  /* 0x0000000a18067220 */ /* 0x040fe20000400000 */
[----:B------:R-:W-:Y:S01]  /*7920*/  FMUL R11, R24, R11 ;  /* 0x0000000b180b7220 */ /* 0x000fe20000400000 */
[----:B------:R-:W-:Y:S01]  /*7930*/  F2FP.TF32.F32.PACK_B R30, R30 ;  /* 0x0000001eff1e723e */ /* 0x000fe200024050ff */
[C---:B------:R-:W-:Y:S01]  /*7940*/  FFMA R4, R27.reuse, R33, R4 ;  /* 0x000000211b047223 */ /* 0x040fe20000000004 */
[----:B------:R-:W-:Y:S01]  /*7950*/  F2FP.TF32.F32.PACK_B R31, R31 ;  /* 0x0000001fff1f723e */ /* 0x000fe200024050ff */
[C---:B------:R-:W-:Y:S01]  /*7960*/  FFMA R5, R27.reuse, R26, R5 ;  /* 0x0000001a1b057223 */ /* 0x040fe20000000005 */
[C---:B------:R-:W-:Y:S01]  /*7970*/  FFMA R6, R27.reuse, R21, R6 ;  /* 0x000000151b067223 */ /* 0x040fe20000000006 */
[----:B------:R-:W-:Y:S01]  /*7980*/  FFMA R7, R27, R20, R11 ;  /* 0x000000141b077223 */ /* 0x000fe2000000000b */
[----:B------:R-:W-:Y:S01]  /*7990*/  LOP3.LUT R33, R40, 0xffffe000, RZ, 0xc0, !PT ;  /* 0xffffe00028217812 */ /* 0x000fe200078ec0ff */
[----:B------:R1:W-:Y:S01]  /*79a0*/  STS.128 [R78], R28 ;  /* 0x0000001c4e007388 */ /* 0x0003e20000000c00 */
[----:B------:R-:W-:Y:S01]  /*79b0*/  LOP3.LUT R26, R41, 0xffffe000, RZ, 0xc0, !PT ;  /* 0xffffe000291a7812 */ /* 0x000fe200078ec0ff */
[C---:B------:R-:W-:Y:S01]  /*79c0*/  FMUL R8, R24.reuse, R12 ;  /* 0x0000000c18087220 */ /* 0x040fe20000400000 */
[----:B------:R-:W-:Y:S01]  /*79d0*/  FMUL R9, R24, R13 ;  /* 0x0000000d18097220 */ /* 0x000fe20000400000 */
[----:B------:R-:W-:Y:S01]  /*79e0*/  LOP3.LUT R21, R42, 0xffffe000, RZ, 0xc0, !PT ;  /* 0xffffe0002a157812 */ /* 0x000fe200078ec0ff */
[C---:B------:R-:W-:Y:S01]  /*79f0*/  FMUL R10, R24.reuse, R14 ;  /* 0x0000000e180a7220 */ /* 0x040fe20000400000 */
[----:B------:R-:W-:Y:S01]  /*7a00*/  LOP3.LUT R20, R43, 0xffffe000, RZ, 0xc0, !PT ;  /* 0xffffe0002b147812 */ /* 0x000fe200078ec0ff */
[----:B------:R-:W-:Y:S01]  /*7a10*/  FMUL R15, R24, R15 ;  /* 0x0000000f180f7220 */ /* 0x000fe20000400000 */
[----:B------:R-:W-:Y:S01]  /*7a20*/  F2FP.TF32.F32.PACK_B R4, R4 ;  /* 0x00000004ff04723e */ /* 0x000fe200024050ff */
[C---:B------:R-:W-:Y:S01]  /*7a30*/  FFMA R8, R27.reuse, R33, R8 ;  /* 0x000000211b087223 */ /* 0x040fe20000000008 */
[----:B------:R-:W-:Y:S01]  /*7a40*/  F2FP.TF32.F32.PACK_B R5, R5 ;  /* 0x00000005ff05723e */ /* 0x000fe200024050ff */
[C---:B------:R-:W-:Y:S01]  /*7a50*/  FFMA R9, R27.reuse, R26, R9 ;  /* 0x0000001a1b097223 */ /* 0x040fe20000000009 */
[----:B------:R-:W-:Y:S01]  /*7a60*/  F2FP.TF32.F32.PACK_B R6, R6 ;  /* 0x00000006ff06723e */ /* 0x000fe200024050ff */
[C---:B------:R-:W-:Y:S01]  /*7a70*/  FFMA R10, R27.reuse, R21, R10 ;  /* 0x000000151b0a7223 */ /* 0x040fe2000000000a */
[----:B------:R-:W-:Y:S01]  /*7a80*/  F2FP.TF32.F32.PACK_B R7, R7 ;  /* 0x00000007ff07723e */ /* 0x000fe200024050ff */
[----:B------:R-:W-:Y:S01]  /*7a90*/  FFMA R11, R27, R20, R15 ;  /* 0x000000141b0b7223 */ /* 0x000fe2000000000f */
[----:B------:R-:W-:Y:S01]  /*7aa0*/  LOP3.LUT R33, R36, 0xffffe000, RZ, 0xc0, !PT ;  /* 0xffffe00024217812 */ /* 0x000fe200078ec0ff */
[C---:B------:R-:W-:Y:S01]  /*7ab0*/  FMUL R12, R24.reuse, R16 ;  /* 0x00000010180c7220 */ /* 0x040fe20000400000 */
[----:B------:R-:W-:Y:S01]  /*7ac0*/  LOP3.LUT R26, R37, 0xffffe000, RZ, 0xc0, !PT ;  /* 0xffffe000251a7812 */ /* 0x000fe200078ec0ff */
[----:B------:R1:W-:Y:S01]  /*7ad0*/  STS.128 [R77+0x10], R4 ;  /* 0x000010044d007388 */ /* 0x0003e20000000c00 */
        /* <DEDUP_REMOVED lines=13> */
[----:B------:R-:W-:Y:S02]  /*7bb0*/  F2FP.TF32.F32.PACK_B R12, R12 ;  /* 0x0000000cff0c723e */ /* 0x000fe400024050ff */
[----:B------:R-:W-:Y:S01]  /*7bc0*/  F2FP.TF32.F32.PACK_B R13, R13 ;  /* 0x0000000dff0d723e */ /* 0x000fe200024050ff */
[----:B------:R1:W-:Y:S01]  /*7bd0*/  STS.128 [R35+0x20], R8 ;  /* 0x0000200823007388 */ /* 0x0003e20000000c00 */
[----:B------:R-:W-:Y:S02]  /*7be0*/  F2FP.TF32.F32.PACK_B R14, R14 ;  /* 0x0000000eff0e723e */ /* 0x000fe400024050ff */
[----:B------:R-:W-:Y:S05]  /*7bf0*/  F2FP.TF32.F32.PACK_B R15, R15 ;  /* 0x0000000fff0f723e */ /* 0x000fea00024050ff */
[----:B------:R1:W-:Y:S01]  /*7c00*/  STS.128 [R34+0x10], R12 ;  /* 0x0000100c22007388 */ /* 0x0003e20000000c00 */
[----:B------:R-:W-:Y:S01]  /*7c10*/  @!PT LDS RZ, [RZ] ;  /* 0x00000000fffff984 */ /* 0x000fe20000000800 */
[----:B------:R-:W-:Y:S01]  /*7c20*/  @!PT LDS RZ, [RZ] ;  /* 0x00000000fffff984 */ /* 0x000fe20000000800 */
[----:B------:R-:W-:Y:S01]  /*7c30*/  @!PT LDS RZ, [RZ] ;  /* 0x00000000fffff984 */ /* 0x000fe20000000800 */
[----:B------:R-:W-:Y:S01]  /*7c40*/  @!PT LDS RZ, [RZ] ;  /* 0x00000000fffff984 */ /* 0x000fe20000000800 */
[----:B------:R3:W-:Y:S07]  /*7c50*/  MEMBAR.ALL.CTA ;  /* 0x0000000000007992 */ /* 0x0007ee0000008000 */
[----:B---3--:R-:W3:Y:S02]  /*7c60*/  FENCE.VIEW.ASYNC.S ;  /* 0x00000000000073c6 */ /* 0x008ee40000000000 */
[----:B---3--:R-:W-:Y:S06]  /*7c70*/  BAR.SYNC.DEFER_BLOCKING 0x1, 0x80 ;  /* 0x0042000000007b1d */ /* 0x008fec0000010000 */
[----:B------:R-:W-:Y:S05]  /*7c80*/  @P0 BRA `(.L_x_119) ;  /* 0x0000000000480947 */ /* 0x000fea0003800000 */
[----:B------:R-:W3:Y:S01]  /*7c90*/  LDCU.64 UR14, c[0x0][0x348] ;  /* 0x00006900ff0e77ac */ /* 0x000ee20008000a00 */
[----:B------:R-:W-:Y:S02]  /*7ca0*/  R2UR UR6, R79 ;  /* 0x000000004f0672ca */ /* 0x000fe400000e0000 */
[----:B------:R-:W-:Y:S01]  /*7cb0*/  R2UR UR10, R71 ;  /* 0x00000000470a72ca */ /* 0x000fe200000e0000 */
[----:B------:R-:W-:Y:S01]  /*7cc0*/  UMOV UR9, UR47 ;  /* 0x0000002f00097c82 */ /* 0x000fe20008000000 */
[----:B------:R-:W-:Y:S01]  /*7cd0*/  R2UR UR11, R70 ;  /* 0x00000000460b72ca */ /* 0x000fe200000e0000 */
[----:B------:R-:W-:Y:S01]  /*7ce0*/  UIADD3 UR7, UPT, UPT, UR47, 0x20, URZ ;  /* 0x000000202f077890 */ /* 0x000fe2000fffe0ff */
[----:B------:R-:W-:Y:S02]  /*7cf0*/  R2UR UR12, R68 ;  /* 0x00000000440c72ca */ /* 0x000fe400000e0000 */
[----:B------:R-:W-:Y:S05]  /*7d00*/  R2UR UR13, R69 ;  /* 0x00000000450d72ca */ /* 0x000fea00000e0000 */
[----:B------:R-:W-:Y:S02]  /*7d10*/  UIADD3 UR6, UPT, UPT, UR46, UR6, URZ ;  /* 0x000000062e067290 */ /* 0x000fe4000fffe0ff */
[----:B---3--:R-:W-:Y:S02]  /*7d20*/  UIADD3 UR4, UP0, UPT, UR14, 0x780, URZ ;  /* 0x000007800e047890 */ /* 0x008fe4000ff1e0ff */
[----:B------:R-:W-:Y:S02]  /*7d30*/  UIADD3 UR8, UPT, UPT, UR6, 0x200, URZ ;  /* 0x0000020006087890 */ /* 0x000fe4000fffe0ff */
[----:B------:R-:W-:Y:S02]  /*7d40*/  UIADD3.X UR5, UPT, UPT, URZ, UR15, URZ, UP0, !UPT ;  /* 0x0000000fff057290 */ /* 0x000fe400087fe4ff */
[----:B------:R-:W-:Y:S07]  /*7d50*/  UIADD3 UR6, UPT, UPT, UR6, 0x1200, URZ ;  /* 0x0000120006067890 */ /* 0x000fee000fffe0ff */
[----:B------:R3:W-:Y:S02]  /*7d60*/  UTMASTG.5D.IM2COL [UR8], [UR4] ;  /* 0x00000008040073b5 */ /* 0x0007e40008060000 */
[----:B---3--:R-:W-:Y:S01]  /*7d70*/  UMOV UR8, UR6 ;  /* 0x0000000600087c82 */ /* 0x008fe20008000000 */
[----:B------:R-:W-:Y:S02]  /*7d80*/  UMOV UR9, UR7 ;  /* 0x0000000700097c82 */ /* 0x000fe40008000000 */
[----:B------:R3:W-:Y:S02]  /*7d90*/  UTMASTG.5D.IM2COL [UR8], [UR4] ;  /* 0x00000008040073b5 */ /* 0x0007e40008060000 */
[----:B---3--:R0:W-:Y:S02]  /*7da0*/  UTMACMDFLUSH ;  /* 0x00000000000079b7 */ /* 0x0081e40000000000 */
.L_x_119:
[----:B------:R-:W-:Y:S05]  /*7db0*/  BSYNC.RECONVERGENT B0 ;  /* 0x0000000000007941 */ /* 0x000fea0003800200 */
.L_x_118:
[----:B------:R-:W-:Y:S01]  /*7dc0*/  UIADD3 UR44, UPT, UPT, UR48, 0x1, URZ ;  /* 0x00000001302c7890 */ /* 0x000fe2000fffe0ff */
[----:B------:R-:W-:Y:S03]  /*7dd0*/  BSSY.RECONVERGENT B0, `(.L_x_120) ;  /* 0x0000005000007945 */ /* 0x000fe60003800200 */
[----:B------:R-:W-:Y:S04]  /*7de0*/  UISETP.NE.AND UP0, UPT, UR44, 0x3, UPT ;  /* 0x000000032c00788c */ /* 0x000fe8000bf05270 */
[----:B------:R-:W-:Y:S01]  /*7df0*/  USEL UR45, UR44, URZ, UP0 ;  /* 0x000000ff2c2d7287 */ /* 0x000fe20008000000 */
[----:B------:R-:W-:Y:S11]  /*7e00*/  @P0 BRA `(.L_x_121) ;  /* 0x0000000000040947 */ /* 0x000ff60003800000 */
[----:B------:R-:W-:Y:S04]  /*7e10*/  DEPBAR.LE SB0, 0x1 ;  /* 0x000080400000791a */ /* 0x000fe80000000000 */
.L_x_121:
[----:B------:R-:W-:Y:S05]  /*7e20*/  BSYNC.RECONVERGENT B0 ;  /* 0x0000000000007941 */ /* 0x000fea0003800200 */
.L_x_120:
[----:B------:R-:W-:Y:S01]  /*7e30*/  BAR.SYNC.DEFER_BLOCKING 0x1, 0x80 ;  /* 0x0042000000007b1d */ /* 0x000fe20000010000 */
[----:B------:R-:W-:Y:S01]  /*7e40*/  ISETP.NE.AND P1, PT, R73, RZ, PT ;  /* 0x000000ff4900720c */ /* 0x000fe20003f25270 */
[----:B------:R-:W-:Y:S01]  /*7e50*/  UISETP.NE.AND UP0, UPT, UR50, URZ, UPT ;  /* 0x000000ff3200728c */ /* 0x000fe2000bf05270 */
[----:B------:R-:W-:Y:S11]  /*7e60*/  LEA R3, R81, UR46, 0x3 ;  /* 0x0000002e51037c11 */ /* 0x000ff6000f8e18ff */
[----:B-1----:R-:W-:Y:S01]  /*7e70*/  @P1 SHF.L.U32 R4, R32, 0x1f, RZ ;  /* 0x0000001f20041819 */ /* 0x002fe200000006ff */
[----:B------:R-:W-:Y:S06]  /*7e80*/  BRA.U !UP0, `(.L_x_122) ;  /* 0x0000000108247547 */ /* 0x000fec000b800000 */
[----:B------:R-:W1:Y:S01]  /*7e90*/  S2R R0, SR_CgaCtaId ;  /* 0x0000000000007919 */ /* 0x000e620000008800 */
[----:B------:R-:W-:Y:S01]  /*7ea0*/  IMAD.U32 R2, RZ, RZ, UR49 ;  /* 0x00000031ff027e24 */ /* 0x000fe2000f8e00ff */
[----:B------:R-:W-:Y:S04]  /*7eb0*/  UIADD3 UR4, UPT, UPT, UR49, 0x1, URZ ;  /* 0x0000000131047890 */ /* 0x000fe8000fffe0ff */
[----:B------:R-:W-:Y:S01]  /*7ec0*/  @P1 LEA R2, R2, UR46, 0x3 ;  /* 0x0000002e02021c11 */ /* 0x000fe2000f8e18ff */
[----:B------:R-:W-:Y:S04]  /*7ed0*/  UISETP.NE.AND UP0, UPT, UR4, 0x3, UPT ;  /* 0x000000030400788c */ /* 0x000fe8000bf05270 */
[----:B------:R-:W-:Y:S01]  /*7ee0*/  @P1 VIADD R5, R2, 0x118 ;  /* 0x0000011802051836 */ /* 0x000fe20000000000 */
[----:B------:R-:W-:Y:S04]  /*7ef0*/  USEL UR49, UR4, URZ, UP0 ;  /* 0x000000ff04317287 */ /* 0x000fe80008000000 */
[----:B-1----:R-:W-:Y:S04]  /*7f00*/  @P1 PRMT R0, R0, 0x654, R5 ;  /* 0x0000065400001816 */ /* 0x002fe80000000005 */
[----:B------:R1:W-:Y:S04]  /*7f10*/  @P1 SYNCS.ARRIVE.TRANS64.RED.A1T0 RZ, [R0+URZ], RZ ;  /* 0x000000ff00ff19a7 */ /* 0x0003e800081004ff */
.L_x_122:
[----:B------:R-:W3:Y:S01]  /*7f20*/  @P1 SYNCS.PHASECHK.TRANS64.TRYWAIT P0, [R3+URZ+0x100], R4 ;  /* 0x00010004030015a7 */ /* 0x000ee200080011ff */
[----:B------:R-:W-:Y:S01]  /*7f30*/  BSSY B1, `(.L_x_123) ;  /* 0x0000015000017945 */ /* 0x000fe20003800000 */
[----:B---3--:R-:W-:Y:S03]  /*7f40*/  @P1 SEL R80, RZ, 0x1, !P0 ;  /* 0x00000001ff501807 */ /* 0x008fe60004000000 */
[----:B------:R-:W-:Y:S05]  /*7f50*/  @!P1 BRA `(.L_x_124) ;  /* 0x0000000000489947 */ /* 0x000fea0003800000 */
[----:B------:R-:W-:Y:S01]  /*7f60*/  ISETP.NE.AND P1, PT, R82, RZ, PT ;  /* 0x000000ff5200720c */ /* 0x000fe20003f25270 */
[----:B------:R-:W-:Y:S01]  /*7f70*/  BSSY B0, `(.L_x_125) ;  /* 0x000000a000007945 */ /* 0x000fe20003800000 */
[----:B------:R-:W-:Y:S11]  /*7f80*/  ISETP.NE.AND P0, PT, R80, RZ, PT ;  /* 0x000000ff5000720c */ /* 0x000ff60003f05270 */
[----:B------:R-:W-:Y:S04]  /*7f90*/  @P1 IMAD R81, R81, 0x2000, R66 ;  /* 0x0000200051511824 */ /* 0x000fe800078e0242 */
[----:B------:R-:W-:Y:S01]  /*7fa0*/  @P1 IMAD.IADD R4, R76, 0x1, R81 ;  /* 0x000000014c041824 */ /* 0x000fe200078e0251 */
[----:B------:R-:W-:Y:S03]  /*7fb0*/  @P1 IADD3 R2, PT, PT, R75, R81, RZ ;  /* 0x000000514b021210 */ /* 0x000fe60007ffe0ff */
[----:B-1----:R-:W-:Y:S01]  /*7fc0*/  @P1 IMAD.IADD R0, R65, 0x1, R4 ;  /* 0x0000000141001824 */ /* 0x002fe200078e0204 */
[----:B------:R-:W-:Y:S06]  /*7fd0*/  @P0 BRA `(.L_x_126) ;  /* 0x00000000000c0947 */ /* 0x000fec0003800000 */
[----:B------:R-:W-:Y:S04]  /*7fe0*/  SHF.L.U32 R32, R32, 0x1f, RZ ;  /* 0x0000001f20207819 */ /* 0x000fe800000006ff */
[----:B------:R-:W1:Y:S02]  /*7ff0*/  SYNCS.PHASECHK.TRANS64.TRYWAIT P0, [R3+URZ+0x100], R32 ;  /* 0x00010020030075a7 */ /* 0x000e6400080011ff */
[----:B-1----:R-:W-:Y:S05]  /*8000*/  @!P0 BRA `(.L_x_127) ;  /* 0x0000001800a48947 */ /* 0x002fea0003800000 */
.L_x_126:
[----:B------:R-:W-:Y:S05]  /*8010*/  BSYNC B0 ;  /* 0x0000000000007941 */ /* 0x000fea0003800000 */
.L_x_125:
[----:B------:R-:W-:Y:S11]  /*8020*/  ISETP.NE.AND P0, PT, R82, RZ, PT ;  /* 0x000000ff5200720c */ /* 0x000ff60003f05270 */
[----:B------:R-:W-:Y:S02]  /*8030*/  @!UPT UIADD3 URZ, UPT, UPT, URZ, URZ, URZ ;  /* 0x000000fffffff290 */ /* 0x000fe4000fffe0ff */
[----:B------:R3:W4:Y:S04]  /*8040*/  @P0 LDS.128 R48, [R81] ;  /* 0x0000000051300984 */ /* 0x0007280000000c00 */
[----:B------:R3:W1:Y:S04]  /*8050*/  @P0 LDS.128 R40, [R2+0x20] ;  /* 0x0000200002280984 */ /* 0x0006680000000c00 */
[----:B------:R3:W1:Y:S04]  /*8060*/  @P0 LDS.128 R44, [R4+0x10] ;  /* 0x00001000042c0984 */ /* 0x0006680000000c00 */
[----:B------:R3:W1:Y:S02]  /*8070*/  @P0 LDS.128 R36, [R0+0x10] ;  /* 0x0000100000240984 */ /* 0x0006640000000c00 */
.L_x_124:
[----:B------:R-:W-:Y:S05]  /*8080*/  BSYNC B1 ;  /* 0x0000000000017941 */ /* 0x000fea0003800000 */
.L_x_123:
[----:B-1-3--:R-:W-:Y:S05]  /*8090*/  VIADD R0, R25, 0x10 ;  /* 0x0000001019007836 */ /* 0x00afea0000000000 */
[----:B------:R-:W-:Y:S04]  /*80a0*/  SHF.R.U32.HI R0, RZ, 0x15, R0 ;  /* 0x00000015ff007819 */ /* 0x000fe80000011600 */
[----:B------:R-:W-:Y:S11]  /*80b0*/  LOP3.LUT P0, RZ, R0, 0x3, R57, 0x48, !PT ;  /* 0x0000000300ff7812 */ /* 0x000ff60007804839 */
[----:B------:R-:W-:Y:S02]  /*80c0*/  @!UPT UIADD3 URZ, UPT, UPT, URZ, URZ, URZ ;  /* 0x000000fffffff290 */ /* 0x000fe4000fffe0ff */
[----:B------:R-:W-:Y:S05]  /*80d0*/  @!P0 BRA `(.L_x_128) ;  /* 0x0000000000408947 */ /* 0x000fea0003800000 */
[----:B------:R-:W1:Y:S01]  /*80e0*/  LDCU.64 UR8, c[0x4][0x70] ;  /* 0x01000e00ff0877ac */ /* 0x000e620008000a00 */
[----:B------:R-:W-:Y:S01]  /*80f0*/  MOV R3, 0x0 ;  /* 0x0000000000037802 */ /* 0x000fe20000000f00 */
[----:B------:R-:W-:Y:S02]  /*8100*/  HFMA2 R12, -RZ, RZ, 0, 5.9604644775390625e-08 ;  /* 0x00000001ff0c7431 */ /* 0x000fe400000001ff */
[----:B------:R-:W-:Y:S02]  /*8110*/  IMAD.MOV.U32 R8, RZ, RZ, 0x192 ;  /* 0x00000192ff087424 */ /* 0x000fe400078e00ff */
[----:B------:R-:W-:Y:S01]  /*8120*/  IMAD.MOV.U32 R13, RZ, RZ, RZ ;  /* 0x000000ffff0d7224 */ /* 0x000fe200078e00ff */
[----:B------:R-:W3:Y:S01]  /*8130*/  LDCU.64 UR6, c[0x4][0x78] ;  /* 0x01000f00ff0677ac */ /* 0x000ee20008000a00 */
[----:B------:R-:W2:Y:S01]  /*8140*/  LDC.64 R2, c[0x4][R3] ;  /* 0x0100000003027b82 */ /* 0x000ea20000000a00 */
[----:B------:R-:W5:Y:S01]  /*8150*/  LDCU.64 UR4, c[0x4][0x10] ;  /* 0x01000200ff0477ac */ /* 0x000f620008000a00 */
[----:B-1----:R-:W-:Y:S01]  /*8160*/  MOV R5, UR9 ;  /* 0x0000000900057c02 */ /* 0x002fe20008000f00 */
[----:B------:R-:W-:Y:S01]  /*8170*/  IMAD.U32 R4, RZ, RZ, UR8 ;  /* 0x00000008ff047e24 */ /* 0x000fe2000f8e00ff */
[----:B---3--:R-:W-:Y:S01]  /*8180*/  MOV R7, UR7 ;  /* 0x0000000700077c02 */ /* 0x008fe20008000f00 */
[----:B------:R-:W-:Y:S01]  /*8190*/  IMAD.U32 R6, RZ, RZ, UR6 ;  /* 0x00000006ff067e24 */ /* 0x000fe2000f8e00ff */
[----:B-----5:R-:W-:Y:S01]  /*81a0*/  MOV R11, UR5 ;  /* 0x00000005000b7c02 */ /* 0x020fe20008000f00 */
[----:B------:R-:W-:Y:S02]  /*81b0*/  IMAD.U32 R10, RZ, RZ, UR4 ;  /* 0x00000004ff0a7e24 */ /* 0x000fe4000f8e00ff */
[----:B------:R-:W-:Y:S07]  /*81c0*/  LEPC R20, `(.L_x_128) ;  /* 0x000000001014794e */ /* 0x000fee0000000000 */
[----:B--2-4-:R-:W-:Y:S05]  /*81d0*/  CALL.ABS.NOINC R2 ;  /* 0x0000000002007343 */ /* 0x014fea0003c00000 */
.L_x_128:
[----:B------:R-:W-:Y:S01]  /*81e0*/  ISETP.NE.AND P0, PT, R67, RZ, PT ;  /* 0x000000ff4300720c */ /* 0x000fe20003f05270 */
[----:B------:R-:W-:Y:S05]  /*81f0*/  WARPSYNC.ALL ;  /* 0x0000000000007948 */ /* 0x000fea0003800000 */
[----:B------:R-:W-:Y:S01]  /*8200*/  R2UR UR4, R25 ;  /* 0x00000000190472ca */ /* 0x000fe200000e0000 */
[----:B------:R-:W-:Y:S01]  /*8210*/  USHF.L.U32 UR6, UR45, 0xd, URZ ;  /* 0x0000000d2d067899 */ /* 0x000fe200080006ff */
[----:B----4-:R-:W-:Y:S01]  /*8220*/  LOP3.LUT R0, R48, 0xffffe000, RZ, 0xc0, !PT ;  /* 0xffffe00030007812 */ /* 0x010fe200078ec0ff */
[----:B------:R-:W-:Y:S01]  /*8230*/  BSSY.RECONVERGENT B0, `(.L_x_129) ;  /* 0x0000066000007945 */ /* 0x000fe20003800200 */
[----:B------:R-:W-:Y:S02]  /*8240*/  LOP3.LUT R2, R49, 0xffffe000, RZ, 0xc0, !PT ;  /* 0xffffe00031027812 */ /* 0x000fe400078ec0ff */
[----:B------:R-:W-:Y:S01]  /*8250*/  LOP3.LUT R3, R50, 0xffffe000, RZ, 0xc0, !PT ;  /* 0xffffe00032037812 */ /* 0x000fe200078ec0ff */
[----:B--2---:R-:W-:Y:S01]  /*8260*/  VIADD R77, R66, UR6 ;  /* 0x00000006424d7c36 */ /* 0x004fe20008000000 */
[----:B------:R-:W-:Y:S02]  /*8270*/  LOP3.LUT R20, R51, 0xffffe000, RZ, 0xc0, !PT ;  /* 0xffffe00033147812 */ /* 0x000fe400078ec0ff */
[----:B------:R-:W-:Y:S01]  /*8280*/  LOP3.LUT R21, R44, 0xffffe000, RZ, 0xc0, !PT ;  /* 0xffffe0002c157812 */ /* 0x000fe200078ec0ff */
[----:B------:R-:W-:Y:S01]  /*8290*/  IMAD.IADD R75, R75, 0x1, R77 ;  /* 0x000000014b4b7824 */ /* 0x000fe200078e024d */
[----:B------:R-:W-:Y:S01]  /*82a0*/  LOP3.LUT R26, R45, 0xffffe000, RZ, 0xc0, !PT ;  /* 0xffffe0002d1a7812 */ /* 0x000fe200078ec0ff */
[----:B------:R-:W1:Y:S01]  /*82b0*/  LDTM.x16 R4, tmem[UR4+0x10] ;  /* 0x00001004000479ee */ /* 0x000e620008240000 */
[----:B------:R-:W-:Y:S01]  /*82c0*/  LOP3.LUT R29, R46, 0xffffe000, RZ, 0xc0, !PT ;  /* 0xffffe0002e1d7812 */ /* 0x000fe200078ec0ff */
[----:B------:R-:W-:Y:S01]  /*82d0*/  NOP ;  /* 0x0000000000007918 */ /* 0x000fe20000000000 */
[----:B------:R-:W-:Y:S02]  /*82e0*/  IADD3 R74, PT, PT, R74, 0x160, RZ ;  /* 0x000001604a4a7810 */ /* 0x000fe40007ffe0ff */
[----:B------:R-:W-:Y:S02]  /*82f0*/  LOP3.LUT R28, R47, 0xffffe000, RZ, 0xc0, !PT ;  /* 0xffffe0002f1c7812 */ /* 0x000fe400078ec0ff */
[----:B------:R-:W-:Y:S02]  /*8300*/  IADD3 R76, PT, PT, R76, R77, RZ ;  /* 0x0000004d4c4c7210 */ /* 0x000fe40007ffe0ff */
[----:B------:R-:W-:Y:S02]  /*8310*/  LOP3.LUT R77, R74, 0xfefffff8, RZ, 0xc0, !PT ;  /* 0xfefffff84a4d7812 */ /* 0x000fe400078ec0ff */
[----:B------:R-:W-:Y:S01]  /*8320*/  LOP3.LUT R31, R40, 0xffffe000, RZ, 0xc0, !PT ;  /* 0xffffe000281f7812 */ /* 0x000fe200078ec0ff */
[----:B------:R-:W-:Y:S01]  /*8330*/  IMAD.IADD R74, R65, 0x1, R76 ;  /* 0x00000001414a7824 */ /* 0x000fe200078e024c */
[----:B------:R-:W-:Y:S01]  /*8340*/  LOP3.LUT R30, R41, 0xffffe000, RZ, 0xc0, !PT ;  /* 0xffffe000291e7812 */ /* 0x000fe200078ec0ff */
[----:B-1----:R1:W-:Y:S01]  /*8350*/  SYNCS.ARRIVE.TRANS64.RED.A1T0 RZ, [R77+URZ], RZ ;  /* 0x000000ff4dff79a7 */ /* 0x0023e200081004ff */
[----:B------:R-:W-:Y:S02]  /*8360*/  LOP3.LUT R33, R42, 0xffffe000, RZ, 0xc0, !PT ;  /* 0xffffe0002a217812 */ /* 0x000fe400078ec0ff */
[----:B------:R-:W-:Y:S02]  /*8370*/  LOP3.LUT R32, R43, 0xffffe000, RZ, 0xc0, !PT ;  /* 0xffffe0002b207812 */ /* 0x000fe400078ec0ff */
[----:B------:R-:W-:Y:S02]  /*8380*/  LOP3.LUT R35, R36, 0xffffe000, RZ, 0xc0, !PT ;  /* 0xffffe00024237812 */ /* 0x000fe400078ec0ff */
[----:B------:R-:W-:Y:S02]  /*8390*/  LOP3.LUT R34, R37, 0xffffe000, RZ, 0xc0, !PT ;  /* 0xffffe00025227812 */ /* 0x000fe400078ec0ff */
[----:B------:R-:W-:Y:S01]  /*83a0*/  LOP3.LUT R37, R38, 0xffffe000, RZ, 0xc0, !PT ;  /* 0xffffe00026257812 */ /* 0x000fe200078ec0ff */
[C---:B------:R-:W-:Y:S01]  /*83b0*/  FMUL R4, R24.reuse, R4 ;  /* 0x0000000418047220 */ /* 0x040fe20000400000 */
[C---:B------:R-:W-:Y:S01]  /*83c0*/  FMUL R5, R24.reuse, R5 ;  /* 0x0000000518057220 */ /* 0x040fe20000400000 */
[C---:B------:R-:W-:Y:S01]  /*83d0*/  FMUL R6, R24.reuse, R6 ;  /* 0x0000000618067220 */ /* 0x040fe20000400000 */
[C---:B------:R-:W-:Y:S01]  /*83e0*/  FMUL R7, R24.reuse, R7 ;  /* 0x0000000718077220 */ /* 0x040fe20000400000 */
[C---:B------:R-:W-:Y:S01]  /*83f0*/  FFMA R4, R27.reuse, R0, R4 ;  /* 0x000000001b047223 */ /* 0x040fe20000000004 */
[C---:B------:R-:W-:Y:S01]  /*8400*/  FFMA R5, R27.reuse, R2, R5 ;  /* 0x000000021b057223 */ /* 0x040fe20000000005 */
[C---:B------:R-:W-:Y:S01]  /*8410*/  FFMA R6, R27.reuse, R3, R6 ;  /* 0x000000031b067223 */ /* 0x040fe20000000006 */
[C---:B------:R-:W-:Y:S01]  /*8420*/  FFMA R7, R27.reuse, R20, R7 ;  /* 0x000000141b077223 */ /* 0x040fe20000000007 */
[C---:B------:R-:W-:Y:S01]  /*8430*/  FMUL R8, R24.reuse, R8 ;  /* 0x0000000818087220 */ /* 0x040fe20000400000 */
[C---:B------:R-:W-:Y:S01]  /*8440*/  FMUL R9, R24.reuse, R9 ;  /* 0x0000000918097220 */ /* 0x040fe20000400000 */
[C---:B------:R-:W-:Y:S01]  /*8450*/  FMUL R10, R24.reuse, R10 ;  /* 0x0000000a180a7220 */ /* 0x040fe20000400000 */
[C---:B------:R-:W-:Y:S01]  /*8460*/  FMUL R11, R24.reuse, R11 ;  /* 0x0000000b180b7220 */ /* 0x040fe20000400000 */
[----:B------:R-:W-:Y:S01]  /*8470*/  F2FP.TF32.F32.PACK_B R4, R4 ;  /* 0x00000004ff04723e */ /* 0x000fe200024050ff */
[C---:B------:R-:W-:Y:S01]  /*8480*/  FFMA R8, R27.reuse, R21, R8 ;  /* 0x000000151b087223 */ /* 0x040fe20000000008 */
[----:B------:R-:W-:Y:S01]  /*8490*/  F2FP.TF32.F32.PACK_B R5, R5 ;  /* 0x00000005ff05723e */ /* 0x000fe200024050ff */
[C---:B------:R-:W-:Y:S01]  /*84a0*/  FFMA R9, R27.reuse, R26, R9 ;  /* 0x0000001a1b097223 */ /* 0x040fe20000000009 */
[----:B------:R-:W-:Y:S01]  /*84b0*/  F2FP.TF32.F32.PACK_B R6, R6 ;  /* 0x00000006ff06723e */ /* 0x000fe200024050ff */
[C---:B------:R-:W-:Y:S01]  /*84c0*/  FFMA R10, R27.reuse, R29, R10 ;  /* 0x0000001d1b0a7223 */ /* 0x040fe2000000000a */
[----:B------:R-:W-:Y:S01]  /*84d0*/  F2FP.TF32.F32.PACK_B R7, R7 ;  /* 0x00000007ff07723e */ /* 0x000fe200024050ff */
[C---:B------:R-:W-:Y:S01]  /*84e0*/  FFMA R11, R27.reuse, R28, R11 ;  /* 0x0000001c1b0b7223 */ /* 0x040fe2000000000b */
[C---:B------:R-:W-:Y:S01]  /*84f0*/  FMUL R12, R24.reuse, R12 ;  /* 0x0000000c180c7220 */ /* 0x040fe20000400000 */
[----:B------:R-:W-:Y:S01]  /*8500*/  F2FP.TF32.F32.PACK_B R8, R8 ;  /* 0x00000008ff08723e */ /* 0x000fe200024050ff */
[C---:B------:R-:W-:Y:S01]  /*8510*/  FMUL R13, R24.reuse, R13 ;  /* 0x0000000d180d7220 */ /* 0x040fe20000400000 */
[----:B------:R1:W-:Y:S01]  /*8520*/  STS.128 [R66+UR6], R4 ;  /* 0x0000000442007988 */ /* 0x0003e20008000c06 */
        /* <DEDUP_REMOVED lines=8> */
[----:B------:R-:W-:Y:S01]  /*85b0*/  FFMA R15, R27, R32, R15 ;  /* 0x000000201b0f7223 */ /* 0x000fe2000000000f */
[C---:B------:R-:W-:Y:S01]  /*85c0*/  FMUL R16, R24.reuse, R16 ;  /* 0x0000001018107220 */ /* 0x040fe20000400000 */
[----:B------:R-:W-:Y:S01]  /*85d0*/  F2FP.TF32.F32.PACK_B R12, R12 ;  /* 0x0000000cff0c723e */ /* 0x000fe200024050ff */
[----:B------:R1:W-:Y:S01]  /*85e0*/  STS.128 [R76+0x10], R8 ;  /* 0x000010084c007388 */ /* 0x0003e20000000c00 */
[C---:B------:R-:W-:Y:S01]  /*85f0*/  FMUL R17, R24.reuse, R17 ;  /* 0x0000001118117220 */ /* 0x040fe20000400000 */
[----:B------:R-:W-:Y:S01]  /*8600*/  LOP3.LUT R36, R39, 0xffffe000, RZ, 0xc0, !PT ;  /* 0xffffe00027247812 */ /* 0x000fe200078ec0ff */
[C---:B------:R-:W-:Y:S01]  /*8610*/  FMUL R18, R24.reuse, R18 ;  /* 0x0000001218127220 */ /* 0x040fe20000400000 */
[----:B------:R-:W-:Y:S01]  /*8620*/  FMUL R19, R24, R19 ;  /* 0x0000001318137220 */ /* 0x000fe20000400000 */
[----:B------:R-:W-:Y:S01]  /*8630*/  F2FP.TF32.F32.PACK_B R13, R13 ;  /* 0x0000000dff0d723e */ /* 0x000fe200024050ff */
[C---:B------:R-:W-:Y:S01]  /*8640*/  FFMA R16, R27.reuse, R35, R16 ;  /* 0x000000231b107223 */ /* 0x040fe20000000010 */
[----:B------:R-:W-:Y:S01]  /*8650*/  F2FP.TF32.F32.PACK_B R14, R14 ;  /* 0x0000000eff0e723e */ /* 0x000fe200024050ff */
[C---:B------:R-:W-:Y:S01]  /*8660*/  FFMA R17, R27.reuse, R34, R17 ;  /* 0x000000221b117223 */ /* 0x040fe20000000011 */
[----:B------:R-:W-:Y:S01]  /*8670*/  F2FP.TF32.F32.PACK_B R15, R15 ;  /* 0x0000000fff0f723e */ /* 0x000fe200024050ff */
[C---:B------:R-:W-:Y:S01]  /*8680*/  FFMA R18, R27.reuse, R37, R18 ;  /* 0x000000251b127223 */ /* 0x040fe20000000012 */
[----:B------:R-:W-:Y:S01]  /*8690*/  FFMA R19, R27, R36, R19 ;  /* 0x000000241b137223 */ /* 0x000fe20000000013 */
[----:B------:R-:W-:Y:S02]  /*86a0*/  F2FP.TF32.F32.PACK_B R16, R16 ;  /* 0x00000010ff10723e */ /* 0x000fe400024050ff */
[----:B------:R1:W-:Y:S01]  /*86b0*/  STS.128 [R75+0x20], R12 ;  /* 0x0000200c4b007388 */ /* 0x0003e20000000c00 */
[----:B------:R-:W-:Y:S02]  /*86c0*/  F2FP.TF32.F32.PACK_B R17, R17 ;  /* 0x00000011ff11723e */ /* 0x000fe400024050ff */
        /* <DEDUP_REMOVED lines=8> */
[----:B--2---:R-:W2:Y:S02]  /*8750*/  FENCE.VIEW.ASYNC.S ;  /* 0x00000000000073c6 */ /* 0x004ea40000000000 */
[----:B--2---:R-:W-:Y:S06]  /*8760*/  BAR.SYNC.DEFER_BLOCKING 0x1, 0x80 ;  /* 0x0042000000007b1d */ /* 0x004fec0000010000 */
[----:B------:R-:W-:Y:S05]  /*8770*/  @P0 BRA `(.L_x_130) ;  /* 0x0000000000440947 */ /* 0x000fea0003800000 */
[----:B------:R-:W2:Y:S01]  /*8780*/  LDCU.64 UR14, c[0x0][0x348] ;  /* 0x00006900ff0e77ac */ /* 0x000ea20008000a00 */
[----:B------:R-:W-:Y:S02]  /*8790*/  R2UR UR10, R71 ;  /* 0x00000000470a72ca */ /* 0x000fe400000e0000 */
[----:B------:R-:W-:Y:S01]  /*87a0*/  R2UR UR11, R70 ;  /* 0x00000000460b72ca */ /* 0x000fe200000e0000 */
[----:B------:R-:W-:Y:S01]  /*87b0*/  UIADD3 UR7, UPT, UPT, UR46, UR6, URZ ;  /* 0x000000062e077290 */ /* 0x000fe2000fffe0ff */
[----:B------:R-:W-:Y:S01]  /*87c0*/  R2UR UR12, R68 ;  /* 0x00000000440c72ca */ /* 0x000fe200000e0000 */
[----:B------:R-:W-:Y:S01]  /*87d0*/  UIADD3 UR9, UPT, UPT, UR47, 0x10, URZ ;  /* 0x000000102f097890 */ /* 0x000fe2000fffe0ff */
[----:B------:R-:W-:Y:S01]  /*87e0*/  R2UR UR13, R69 ;  /* 0x00000000450d72ca */ /* 0x000fe200000e0000 */
[----:B------:R-:W-:Y:S02]  /*87f0*/  UIADD3 UR8, UPT, UPT, UR7, 0x200, URZ ;  /* 0x0000020007087890 */ /* 0x000fe4000fffe0ff */
[----:B------:R-:W-:Y:S02]  /*8800*/  UIADD3 UR7, UPT, UPT, UR7, 0x1200, URZ ;  /* 0x0000120007077890 */ /* 0x000fe4000fffe0ff */
[----:B--2---:R-:W-:Y:S02]  /*8810*/  UIADD3 UR4, UP0, UPT, UR14, 0x780, URZ ;  /* 0x000007800e047890 */ /* 0x004fe4000ff1e0ff */
[----:B------:R-:W-:Y:S02]  /*8820*/  UIADD3 UR14, UPT, UPT, UR47, 0x30, URZ ;  /* 0x000000302f0e7890 */ /* 0x000fe4000fffe0ff */
[----:B------:R-:W-:Y:S09]  /*8830*/  UIADD3.X UR5, UPT, UPT, URZ, UR15, URZ, UP0, !UPT ;  /* 0x0000000fff057290 */ /* 0x000ff200087fe4ff */
[----:B------:R2:W-:Y:S02]  /*8840*/  UTMASTG.5D.IM2COL [UR8], [UR4] ;  /* 0x00000008040073b5 */ /* 0x0005e40008060000 */
[----:B--2---:R-:W-:Y:S01]  /*8850*/  UMOV UR8, UR7 ;  /* 0x0000000700087c82 */ /* 0x004fe20008000000 */
[----:B------:R-:W-:Y:S02]  /*8860*/  UMOV UR9, UR14 ;  /* 0x0000000e00097c82 */ /* 0x000fe40008000000 */
[----:B------:R2:W-:Y:S02]  /*8870*/  UTMASTG.5D.IM2COL [UR8], [UR4] ;  /* 0x00000008040073b5 */ /* 0x0005e40008060000 */
[----:B--2---:R0:W-:Y:S02]  /*8880*/  UTMACMDFLUSH ;  /* 0x00000000000079b7 */ /* 0x0041e40000000000 */
.L_x_130:
[----:B------:R-:W-:Y:S05]  /*8890*/  BSYNC.RECONVERGENT B0 ;  /* 0x0000000000007941 */ /* 0x000fea0003800200 */
.L_x_129:
[----:B------:R-:W-:Y:S01]  /*88a0*/  UIADD3 UR4, UPT, UPT, UR45, 0x1, URZ ;  /* 0x000000012d047890 */ /* 0x000fe2000fffe0ff */
[----:B------:R-:W-:Y:S03]  /*88b0*/  BSSY.RECONVERGENT B0, `(.L_x_131) ;  /* 0x0000008000007945 */ /* 0x000fe60003800200 */
[----:B------:R-:W-:Y:S04]  /*88c0*/  UISETP.NE.AND UP0, UPT, UR4, 0x3, UPT ;  /* 0x000000030400788c */ /* 0x000fe8000bf05270 */
[----:B------:R-:W-:Y:S02]  /*88d0*/  UISETP.EQ.XOR UP1, UPT, UR44, 0x3, !UP0 ;  /* 0x000000032c00788c */ /* 0x000fe4000c722a70 */
[----:B------:R-:W-:Y:S02]  /*88e0*/  USEL UR48, UR4, URZ, UP0 ;  /* 0x000000ff04307287 */ /* 0x000fe40008000000 */
[----:B------:R-:W-:Y:S04]  /*88f0*/  USEL UR5, URZ, 0x1, !UP1 ;  /* 0x00000001ff057887 */ /* 0x000fe8000c800000 */
[----:B------:R-:W-:Y:S01]  /*8900*/  ULOP3.LUT UR51, UR51, UR5, URZ, 0x3c, !UPT ;  /* 0x0000000533337292 */ /* 0x000fe2000f8e3cff */
[----:B------:R-:W-:Y:S11]  /*8910*/  @P0 BRA `(.L_x_132) ;  /* 0x0000000000040947 */ /* 0x000ff60003800000 */
[----:B------:R-:W-:Y:S04]  /*8920*/  DEPBAR.LE SB0, 0x1 ;  /* 0x000080400000791a */ /* 0x000fe80000000000 */
.L_x_132:
[----:B------:R-:W-:Y:S05]  /*8930*/  BSYNC.RECONVERGENT B0 ;  /* 0x0000000000007941 */ /* 0x000fea0003800200 */
.L_x_131:
[----:B------:R-:W-:Y:S01]  /*8940*/  BAR.SYNC.DEFER_BLOCKING 0x1, 0x80 ;  /* 0x0042000000007b1d */ /* 0x000fe20000010000 */
[----:B------:R-:W-:Y:S01]  /*8950*/  UISETP.NE.AND UP0, UPT, UR50, -0x2, UPT ;  /* 0xfffffffe3200788c */ /* 0x000fe2000bf05270 */
[----:B------:R-:W-:Y:S08]  /*8960*/  IADD3 R0, PT, PT, R22, 0x1, RZ ;  /* 0x0000000116007810 */ /* 0x000ff00007ffe0ff */
[----:B------:R-:W-:Y:S05]  /*8970*/  BRA.U !UP0, `(.L_x_133) ;  /* 0x0000000108287547 */ /* 0x000fea000b800000 */
[----:B------:R-:W2:Y:S01]  /*8980*/  S2R R2, SR_CgaCtaId ;  /* 0x0000000000027919 */ /* 0x000ea20000008800 */
[----:B------:R-:W-:Y:S01]  /*8990*/  ISETP.NE.AND P0, PT, R73, RZ, PT ;  /* 0x000000ff4900720c */ /* 0x000fe20003f05270 */
[----:B------:R-:W-:Y:S01]  /*89a0*/  IMAD.U32 R3, RZ, RZ, UR49 ;  /* 0x00000031ff037e24 */ /* 0x000fe2000f8e00ff */
[----:B------:R-:W-:Y:S04]  /*89b0*/  UIADD3 UR4, UPT, UPT, UR49, 0x1, URZ ;  /* 0x0000000131047890 */ /* 0x000fe8000fffe0ff */
[----:B------:R-:W-:Y:S04]  /*89c0*/  UISETP.NE.AND UP0, UPT, UR4, 0x3, UPT ;  /* 0x000000030400788c */ /* 0x000fe8000bf05270 */
[----:B------:R-:W-:Y:S03]  /*89d0*/  USEL UR49, UR4, URZ, UP0 ;  /* 0x000000ff04317287 */ /* 0x000fe60008000000 */
[----:B------:R-:W-:Y:S05]  /*89e0*/  @P0 LEA R3, R3, UR46, 0x3 ;  /* 0x0000002e03030c11 */ /* 0x000fea000f8e18ff */
[----:B------:R-:W-:Y:S05]  /*89f0*/  @P0 VIADD R3, R3, 0x118 ;  /* 0x0000011803030836 */ /* 0x000fea0000000000 */
[----:B--2---:R-:W-:Y:S04]  /*8a00*/  @P0 PRMT R2, R2, 0x654, R3 ;  /* 0x0000065402020816 */ /* 0x004fe80000000003 */
[----:B------:R2:W-:Y:S03]  /*8a10*/  @P0 SYNCS.ARRIVE.TRANS64.RED.A1T0 RZ, [R2+URZ], RZ ;  /* 0x000000ff02ff09a7 */ /* 0x0005e600081004ff */
.L_x_133:
[----:B------:R-:W-:Y:S01]  /*8a20*/  R2UR UR5, R58 ;  /* 0x000000003a0572ca */ /* 0x000fe200000e0000 */
[----:B------:R-:W-:Y:S01]  /*8a30*/  UISETP.NE.AND UP0, UPT, UR60, URZ, UPT ;  /* 0x000000ff3c00728c */ /* 0x000fe2000bf05270 */
[----:B------:R-:W-:Y:S01]  /*8a40*/  R2UR UR4, R59 ;  /* 0x000000003b0472ca */ /* 0x000fe200000e0000 */
[----:B------:R-:W-:Y:S01]  /*8a50*/  UIADD3 UR50, UPT, UPT, UR50, 0x2, URZ ;  /* 0x0000000232327890 */ /* 0x000fe2000fffe0ff */
[C---:B------:R-:W-:Y:S01]  /*8a60*/  ISETP.NE.AND P0, PT, R0.reuse, 0x2, PT ;  /* 0x000000020000780c */ /* 0x040fe20003f05270 */
[----:B------:R-:W-:Y:S01]  /*8a70*/  UMOV UR45, UR61 ;  /* 0x0000003d002d7c82 */ /* 0x000fe20008000000 */
[----:B------:R-:W-:Y:S02]  /*8a80*/  LOP3.LUT R63, R63, 0x1, RZ, 0x3c, !PT ;  /* 0x000000013f3f7812 */ /* 0x000fe400078e3cff */
[----:B------:R-:W-:Y:S02]  /*8a90*/  SEL R3, RZ, 0x1, P0 ;  /* 0x00000001ff037807 */ /* 0x000fe40000000000 */
[----:B------:R-:W-:Y:S02]  /*8aa0*/  SEL R22, R0, RZ, P0 ;  /* 0x000000ff00167207 */ /* 0x000fe40000000000 */
[----:B------:R-:W-:Y:S01]  /*8ab0*/  LOP3.LUT R64, R64, R3, RZ, 0x3c, !PT ;  /* 0x0000000340407212 */ /* 0x000fe200078e3cff */
[----:B------:R-:W-:Y:S02]  /*8ac0*/  UIADD3 UR19, UPT, UPT, UR36, UR5, URZ ;  /* 0x0000000524137290 */ /* 0x000fe4000fffe0ff */
[----:B------:R-:W-:Y:S01]  /*8ad0*/  UIADD3 UR44, UPT, UPT, UR37, UR4, URZ ;  /* 0x00000004252c7290 */ /* 0x000fe2000fffe0ff */
[----:B------:R-:W-:Y:S11]  /*8ae0*/  BRA.U UP0, `(.L_x_134) ;  /* 0xffffffd900787547 */ /* 0x000ff6000b83ffff */
[----:B------:R-:W-:-:S13]  /*8af0*/  R2UR UR4, R60 ;  /* 0x000000003c0472ca */ /* 0x000fda00000e0000 */
[----:B------:R-:W-:-:S09]  /*8b00*/  UISETP.NE.AND UP0, UPT, UR4, URZ, UPT ;  /* 0x000000ff0400728c */ /* 0x000fd2000bf05270 */
[----:B------:R-:W-:Y:S05]  /*8b10*/  BRA.U !UP0, `(.L_x_135) ;  /* 0x0000000108487547 */ /* 0x000fea000b800000 */
[----:B------:R-:W3:Y:S02]  /*8b20*/  LDCU.64 UR4, c[0x0][0x990] ;  /* 0x00013200ff0477ac */ /* 0x000ee40008000a00 */
[----:B---3--:R-:W-:-:S04]  /*8b30*/  UISETP.NE.U32.AND UP0, UPT, UR4, URZ, UPT ;  /* 0x000000ff0400728c */ /* 0x008fc8000bf05070 */
[----:B------:R-:W-:-:S09]  /*8b40*/  UISETP.NE.AND.EX UP0, UPT, UR5, URZ, UPT, UP0 ;  /* 0x000000ff0500728c */ /* 0x000fd2000bf05300 */
[----:B------:R-:W-:Y:S05]  /*8b50*/  BRA.U UP0, `(.L_x_136) ;  /* 0x00000001000c7547 */ /* 0x000fea000b800000 */
[----:B------:R-:W-:-:S13]  /*8b60*/  FSETP.NEU.AND P0, PT, R27, RZ, PT ;  /* 0x000000ff1b00720b */ /* 0x000fda0003f0d000 */
[----:B------:R-:W-:Y:S05]  /*8b70*/  @!P0 EXIT ;  /* 0x000000000000894d */ /* 0x000fea0003800000 */
[----:B------:R-:W-:Y:S05]  /*8b80*/  BRA `(.L_x_135) ;  /* 0x00000000002c7947 */ /* 0x000fea0003800000 */
.L_x_136:
[----:B------:R-:W-:Y:S01]  /*8b90*/  ISETP.NE.AND P0, PT, R72, RZ, PT ;  /* 0x000000ff4800720c */ /* 0x000fe20003f05270 */
[----:B------:R-:W-:-:S12]  /*8ba0*/  BSSY.RECONVERGENT B0, `(.L_x_135) ;  /* 0x0000009000007945 */ /* 0x000fd80003800200 */
[----:B------:R-:W-:Y:S05]  /*8bb0*/  @P0 BRA `(.L_x_137) ;  /* 0x0000000000140947 */ /* 0x000fea0003800000 */
[----:B------:R-:W3:Y:S02]  /*8bc0*/  LDCU.64 UR4, c[0x0][0x988] ;  /* 0x00013100ff0477ac */ /* 0x000ee40008000a00 */
[----:B---3--:R-:W-:-:S04]  /*8bd0*/  ISETP.NE.U32.AND P0, PT, RZ, UR4, PT ;  /* 0x00000004ff007c0c */ /* 0x008fc8000bf05070 */
[----:B------:R-:W-:-:S13]  /*8be0*/  ISETP.NE.AND.EX P0, PT, RZ, UR5, PT, P0 ;  /* 0x00000005ff007c0c */ /* 0x000fda000bf05300 */
[----:B------:R-:W-:Y:S05]  /*8bf0*/  @!P0 EXIT ;  /* 0x000000000000894d */ /* 0x000fea0003800000 */
[----:B------:R-:W-:Y:S05]  /*8c00*/  BRA `(.L_x_138) ;  /* 0x0000000000087947 */ /* 0x000fea0003800000 */
.L_x_137:
[----:B------:R-:W-:-:S13]  /*8c10*/  FSETP.NEU.AND P0, PT, R27, RZ, PT ;  /* 0x000000ff1b00720b */ /* 0x000fda0003f0d000 */
[----:B------:R-:W-:Y:S05]  /*8c20*/  @!P0 EXIT ;  /* 0x000000000000894d */ /* 0x000fea0003800000 */
.L_x_138:
[----:B------:R-:W-:Y:S05]  /*8c30*/  BSYNC.RECONVERGENT B0 ;  /* 0x0000000000007941 */ /* 0x000fea0003800200 */
.L_x_135:
[----:B------:R-:W3:Y:S01]  /*8c40*/  S2UR UR5, SR_CgaCtaId ;  /* 0x00000000000579c3 */ /* 0x000ee20000008800 */
[----:B------:R-:W-:Y:S01]  /*8c50*/  ULEA UR4, UR49, UR46, 0x3 ;  /* 0x0000002e31047291 */ /* 0x000fe2000f8e18ff */
[----:B------:R-:W-:-:S04]  /*8c60*/  DEPBAR.LE SB0, 0x0 ;  /* 0x000080000000791a */ /* 0x000fc80000000000 */
[----:B------:R-:W-:-:S04]  /*8c70*/  UIADD3 UR4, UPT, UPT, UR4, 0x118, URZ ;  /* 0x0000011804047890 */ /* 0x000fc8000fffe0ff */
[----:B---3--:R-:W-:-:S09]  /*8c80*/  UPRMT UR4, UR5, 0x654, UR4 ;  /* 0x0000065405047896 */ /* 0x008fd20008000004 */
[----:B------:R-:W-:Y:S01]  /*8c90*/  SYNCS.ARRIVE.TRANS64.RED.A1T0 RZ, [UR4], RZ ;  /* 0x000000ffffff79a7 */ /* 0x000fe20008100404 */
[----:B------:R-:W-:Y:S05]  /*8ca0*/  EXIT ;  /* 0x000000000000794d */ /* 0x000fea0003800000 */
.L_x_25:
[----:B------:R-:W-:Y:S07]  /*8cb0*/  MOV R0, UR9 ;  /* 0x0000000900007c02 */ /* 0x000fee0008000f00 */
.L_x_139:
[----:B--2---:R2:W3:Y:S02]  /*8cc0*/  SYNCS.PHASECHK.TRANS64.TRYWAIT P0, [R0+URZ+0x80], R5 ;  /* 0x00008005000075a7 */ /* 0x0044e400080011ff */
[----:B---3--:R-:W-:Y:S05]  /*8cd0*/  @!P0 NANOSLEEP.SYNCS 0x989680 ;  /* 0x009896800000895d */ /* 0x008fea0003900000 */
[----:B------:R-:W3:Y:S02]  /*8ce0*/  @!P0 SYNCS.PHASECHK.TRANS64 P0, [R0+URZ+0x80], R5 ;  /* 0x00008005000085a7 */ /* 0x000ee400080010ff */
[----:B---3--:R-:W-:Y:S05]  /*8cf0*/  @!P0 BRA `(.L_x_139) ;  /* 0xfffffffc00f08947 */ /* 0x008fea000383ffff */
[----:B------:R-:W-:Y:S05]  /*8d00*/  BRA `(.L_x_24) ;  /* 0xffffff90001c7947 */ /* 0x000fea000383ffff */
.L_x_32:
[----:B------:R-:W-:Y:S07]  /*8d10*/  MOV R0, UR9 ;  /* 0x0000000900007c02 */ /* 0x000fee0008000f00 */
.L_x_140:
[----:B-1----:R1:W2:Y:S02]  /*8d20*/  SYNCS.PHASECHK.TRANS64.TRYWAIT P0, [R0+URZ+0x80], R5 ;  /* 0x00008005000075a7 */ /* 0x0022a400080011ff */
[----:B--2---:R-:W-:Y:S05]  /*8d30*/  @!P0 NANOSLEEP.SYNCS 0x989680 ;  /* 0x009896800000895d */ /* 0x004fea0003900000 */
[----:B------:R-:W2:Y:S02]  /*8d40*/  @!P0 SYNCS.PHASECHK.TRANS64 P0, [R0+URZ+0x80], R5 ;  /* 0x00008005000085a7 */ /* 0x000ea400080010ff */
[----:B--2---:R-:W-:Y:S05]  /*8d50*/  @!P0 BRA `(.L_x_140) ;  /* 0xfffffffc00f08947 */ /* 0x004fea000383ffff */
[----:B------:R-:W-:Y:S05]  /*8d60*/  BRA `(.L_x_31) ;  /* 0xffffff9400c07947 */ /* 0x000fea000383ffff */
.L_x_37:
[----:B-1----:R-:W-:-:S07]  /*8d70*/  MOV R0, UR30 ;  /* 0x0000001e00007c02 */ /* 0x002fce0008000f00 */
.L_x_141:
[----:B-1----:R1:W2:Y:S02]  /*8d80*/  SYNCS.PHASECHK.TRANS64.TRYWAIT P0, [R0+URZ+0x140], R3 ;  /* 0x00014003000075a7 */ /* 0x0022a400080011ff */
[----:B--2---:R-:W-:Y:S05]  /*8d90*/  @!P0 NANOSLEEP.SYNCS 0x989680 ;  /* 0x009896800000895d */ /* 0x004fea0003900000 */
[----:B------:R-:W2:Y:S02]  /*8da0*/  @!P0 SYNCS.PHASECHK.TRANS64 P0, [R0+URZ+0x140], R3 ;  /* 0x00014003000085a7 */ /* 0x000ea400080010ff */
[----:B--2---:R-:W-:Y:S05]  /*8db0*/  @!P0 BRA `(.L_x_141) ;  /* 0xfffffffc00f08947 */ /* 0x004fea000383ffff */
[----:B------:R-:W-:Y:S05]  /*8dc0*/  BRA `(.L_x_142) ;  /* 0xffffff9800a47947 */ /* 0x000fea000383ffff */
.L_x_41:
[----:B------:R-:W-:-:S07]  /*8dd0*/  MOV R0, UR4 ;  /* 0x0000000400007c02 */ /* 0x000fce0008000f00 */
.L_x_143:
[----:B-1----:R1:W2:Y:S02]  /*8de0*/  SYNCS.PHASECHK.TRANS64.TRYWAIT P0, [R0+URZ], R3 ;  /* 0x00000003000075a7 */ /* 0x0022a400080011ff */
[----:B--2---:R-:W-:Y:S05]  /*8df0*/  @!P0 NANOSLEEP.SYNCS 0x989680 ;  /* 0x009896800000895d */ /* 0x004fea0003900000 */
[----:B------:R-:W2:Y:S02]  /*8e00*/  @!P0 SYNCS.PHASECHK.TRANS64 P0, [R0+URZ], R3 ;  /* 0x00000003000085a7 */ /* 0x000ea400080010ff */
[----:B--2---:R-:W-:Y:S05]  /*8e10*/  @!P0 BRA `(.L_x_143) ;  /* 0xfffffffc00f08947 */ /* 0x004fea000383ffff */
[----:B------:R-:W-:Y:S05]  /*8e20*/  BRA `(.L_x_144) ;  /* 0xffffffa0003c7947 */ /* 0x000fea000383ffff */
.L_x_42:
[----:B------:R-:W-:-:S07]  /*8e30*/  MOV R0, UR5 ;  /* 0x0000000500007c02 */ /* 0x000fce0008000f00 */
.L_x_145:
[----:B-1----:R1:W2:Y:S02]  /*8e40*/  SYNCS.PHASECHK.TRANS64.TRYWAIT P0, [R0+URZ], R3 ;  /* 0x00000003000075a7 */ /* 0x0022a400080011ff */
[----:B--2---:R-:W-:Y:S05]  /*8e50*/  @!P0 NANOSLEEP.SYNCS 0x989680 ;  /* 0x009896800000895d */ /* 0x004fea0003900000 */
[----:B------:R-:W2:Y:S02]  /*8e60*/  @!P0 SYNCS.PHASECHK.TRANS64 P0, [R0+URZ], R3 ;  /* 0x00000003000085a7 */ /* 0x000ea400080010ff */
[----:B--2---:R-:W-:Y:S05]  /*8e70*/  @!P0 BRA `(.L_x_145) ;  /* 0xfffffffc00f08947 */ /* 0x004fea000383ffff */
[----:B------:R-:W-:Y:S05]  /*8e80*/  BRA `(.L_x_146) ;  /* 0xffffffa0004c7947 */ /* 0x000fea000383ffff */
.L_x_43:
[----:B------:R-:W-:-:S07]  /*8e90*/  MOV R0, UR5 ;  /* 0x0000000500007c02 */ /* 0x000fce0008000f00 */
.L_x_147:
[----:B-1----:R1:W2:Y:S02]  /*8ea0*/  SYNCS.PHASECHK.TRANS64.TRYWAIT P0, [R0+URZ], R3 ;  /* 0x00000003000075a7 */ /* 0x0022a400080011ff */
[----:B--2---:R-:W-:Y:S05]  /*8eb0*/  @!P0 NANOSLEEP.SYNCS 0x989680 ;  /* 0x009896800000895d */ /* 0x004fea0003900000 */
[----:B------:R-:W2:Y:S02]  /*8ec0*/  @!P0 SYNCS.PHASECHK.TRANS64 P0, [R0+URZ], R3 ;  /* 0x00000003000085a7 */ /* 0x000ea400080010ff */
[----:B--2---:R-:W-:Y:S05]  /*8ed0*/  @!P0 BRA `(.L_x_147) ;  /* 0xfffffffc00f08947 */ /* 0x004fea000383ffff */
[----:B------:R-:W-:Y:S05]  /*8ee0*/  BRA `(.L_x_148) ;  /* 0xffffffa0005c7947 */ /* 0x000fea000383ffff */
.L_x_44:
[----:B------:R-:W-:-:S07]  /*8ef0*/  MOV R0, UR5 ;  /* 0x0000000500007c02 */ /* 0x000fce0008000f00 */
.L_x_149:
[----:B-1----:R1:W2:Y:S02]  /*8f00*/  SYNCS.PHASECHK.TRANS64.TRYWAIT P0, [R0+URZ], R3 ;  /* 0x00000003000075a7 */ /* 0x0022a400080011ff */
[----:B--2---:R-:W-:Y:S05]  /*8f10*/  @!P0 NANOSLEEP.SYNCS 0x989680 ;  /* 0x009896800000895d */ /* 0x004fea0003900000 */
[----:B------:R-:W2:Y:S02]  /*8f20*/  @!P0 SYNCS.PHASECHK.TRANS64 P0, [R0+URZ], R3 ;  /* 0x00000003000085a7 */ /* 0x000ea400080010ff */
[----:B--2---:R-:W-:Y:S05]  /*8f30*/  @!P0 BRA `(.L_x_149) ;  /* 0xfffffffc00f08947 */ /* 0x004fea000383ffff */
[----:B------:R-:W-:Y:S05]  /*8f40*/  BRA `(.L_x_150) ;  /* 0xffffffa0006c7947 */ /* 0x000fea000383ffff */
.L_x_45:
[----:B------:R-:W-:-:S07]  /*8f50*/  MOV R0, UR5 ;  /* 0x0000000500007c02 */ /* 0x000fce0008000f00 */
.L_x_151:
[----:B-1----:R1:W2:Y:S02]  /*8f60*/  SYNCS.PHASECHK.TRANS64.TRYWAIT P0, [R0+URZ], R3 ;  /* 0x00000003000075a7 */ /* 0x0022a400080011ff */
[----:B--2---:R-:W-:Y:S05]  /*8f70*/  @!P0 NANOSLEEP.SYNCS 0x989680 ;  /* 0x009896800000895d */ /* 0x004fea0003900000 */
[----:B------:R-:W2:Y:S02]  /*8f80*/  @!P0 SYNCS.PHASECHK.TRANS64 P0, [R0+URZ], R3 ;  /* 0x00000003000085a7 */ /* 0x000ea400080010ff */
[----:B--2---:R-:W-:Y:S05]  /*8f90*/  @!P0 BRA `(.L_x_151) ;  /* 0xfffffffc00f08947 */ /* 0x004fea000383ffff */
[----:B------:R-:W-:Y:S05]  /*8fa0*/  BRA `(.L_x_152) ;  /* 0xffffffa0007c7947 */ /* 0x000fea000383ffff */
.L_x_46:
[----:B------:R-:W-:-:S07]  /*8fb0*/  MOV R0, UR5 ;  /* 0x0000000500007c02 */ /* 0x000fce0008000f00 */
.L_x_153:
[----:B-1----:R1:W2:Y:S02]  /*8fc0*/  SYNCS.PHASECHK.TRANS64.TRYWAIT P0, [R0+URZ], R3 ;  /* 0x00000003000075a7 */ /* 0x0022a400080011ff */
[----:B--2---:R-:W-:Y:S05]  /*8fd0*/  @!P0 NANOSLEEP.SYNCS 0x989680 ;  /* 0x009896800000895d */ /* 0x004fea0003900000 */
[----:B------:R-:W2:Y:S02]  /*8fe0*/  @!P0 SYNCS.PHASECHK.TRANS64 P0, [R0+URZ], R3 ;  /* 0x00000003000085a7 */ /* 0x000ea400080010ff */
[----:B--2---:R-:W-:Y:S05]  /*8ff0*/  @!P0 BRA `(.L_x_153) ;  /* 0xfffffffc00f08947 */ /* 0x004fea000383ffff */
[----:B------:R-:W-:Y:S05]  /*9000*/  BRA `(.L_x_154) ;  /* 0xffffffa0008c7947 */ /* 0x000fea000383ffff */
.L_x_47:
[----:B------:R-:W-:-:S07]  /*9010*/  MOV R0, UR5 ;  /* 0x0000000500007c02 */ /* 0x000fce0008000f00 */
.L_x_155:
[----:B-1----:R1:W2:Y:S02]  /*9020*/  SYNCS.PHASECHK.TRANS64.TRYWAIT P0, [R0+URZ], R3 ;  /* 0x00000003000075a7 */ /* 0x0022a400080011ff */
[----:B--2---:R-:W-:Y:S05]  /*9030*/  @!P0 NANOSLEEP.SYNCS 0x989680 ;  /* 0x009896800000895d */ /* 0x004fea0003900000 */
[----:B------:R-:W2:Y:S02]  /*9040*/  @!P0 SYNCS.PHASECHK.TRANS64 P0, [R0+URZ], R3 ;  /* 0x00000003000085a7 */ /* 0x000ea400080010ff */
[----:B--2---:R-:W-:Y:S05]  /*9050*/  @!P0 BRA `(.L_x_155) ;  /* 0xfffffffc00f08947 */ /* 0x004fea000383ffff */
[----:B------:R-:W-:Y:S05]  /*9060*/  BRA `(.L_x_156) ;  /* 0xffffffa0009c7947 */ /* 0x000fea000383ffff */
.L_x_48:
[----:B------:R-:W-:-:S07]  /*9070*/  MOV R0, UR5 ;  /* 0x0000000500007c02 */ /* 0x000fce0008000f00 */
.L_x_157:
[----:B-1----:R1:W2:Y:S02]  /*9080*/  SYNCS.PHASECHK.TRANS64.TRYWAIT P0, [R0+URZ], R3 ;  /* 0x00000003000075a7 */ /* 0x0022a400080011ff */
[----:B--2---:R-:W-:Y:S05]  /*9090*/  @!P0 NANOSLEEP.SYNCS 0x989680 ;  /* 0x009896800000895d */ /* 0x004fea0003900000 */
[----:B------:R-:W2:Y:S02]  /*90a0*/  @!P0 SYNCS.PHASECHK.TRANS64 P0, [R0+URZ], R3 ;  /* 0x00000003000085a7 */ /* 0x000ea400080010ff */
[----:B--2---:R-:W-:Y:S05]  /*90b0*/  @!P0 BRA `(.L_x_157) ;  /* 0xfffffffc00f08947 */ /* 0x004fea000383ffff */
[----:B------:R-:W-:Y:S05]  /*90c0*/  BRA `(.L_x_158) ;  /* 0xffffffa000ac7947 */ /* 0x000fea000383ffff */
.L_x_49:
[----:B------:R-:W-:-:S07]  /*90d0*/  MOV R0, UR5 ;  /* 0x0000000500007c02 */ /* 0x000fce0008000f00 */
.L_x_159:
[----:B-1----:R1:W2:Y:S02]  /*90e0*/  SYNCS.PHASECHK.TRANS64.TRYWAIT P0, [R0+URZ], R3 ;  /* 0x00000003000075a7 */ /* 0x0022a400080011ff */
[----:B--2---:R-:W-:Y:S05]  /*90f0*/  @!P0 NANOSLEEP.SYNCS 0x989680 ;  /* 0x009896800000895d */ /* 0x004fea0003900000 */
[----:B------:R-:W2:Y:S02]  /*9100*/  @!P0 SYNCS.PHASECHK.TRANS64 P0, [R0+URZ], R3 ;  /* 0x00000003000085a7 */ /* 0x000ea400080010ff */
[----:B--2---:R-:W-:Y:S05]  /*9110*/  @!P0 BRA `(.L_x_159) ;  /* 0xfffffffc00f08947 */ /* 0x004fea000383ffff */
[----:B------:R-:W-:Y:S05]  /*9120*/  BRA `(.L_x_160) ;  /* 0xffffffa000bc7947 */ /* 0x000fea000383ffff */
.L_x_50:
[----:B------:R-:W-:-:S07]  /*9130*/  MOV R0, UR5 ;  /* 0x0000000500007c02 */ /* 0x000fce0008000f00 */
.L_x_161:
[----:B-1----:R1:W2:Y:S02]  /*9140*/  SYNCS.PHASECHK.TRANS64.TRYWAIT P0, [R0+URZ], R3 ;  /* 0x00000003000075a7 */ /* 0x0022a400080011ff */
[----:B--2---:R-:W-:Y:S05]  /*9150*/  @!P0 NANOSLEEP.SYNCS 0x989680 ;  /* 0x009896800000895d */ /* 0x004fea0003900000 */
[----:B------:R-:W2:Y:S02]  /*9160*/  @!P0 SYNCS.PHASECHK.TRANS64 P0, [R0+URZ], R3 ;  /* 0x00000003000085a7 */ /* 0x000ea400080010ff */
[----:B--2---:R-:W-:Y:S05]  /*9170*/  @!P0 BRA `(.L_x_161) ;  /* 0xfffffffc00f08947 */ /* 0x004fea000383ffff */
[----:B------:R-:W-:Y:S05]  /*9180*/  BRA `(.L_x_162) ;  /* 0xffffffa000cc7947 */ /* 0x000fea000383ffff */
.L_x_51:
[----:B------:R-:W-:-:S07]  /*9190*/  MOV R0, UR5 ;  /* 0x0000000500007c02 */ /* 0x000fce0008000f00 */
.L_x_163:
[----:B-1----:R1:W2:Y:S02]  /*91a0*/  SYNCS.PHASECHK.TRANS64.TRYWAIT P0, [R0+URZ], R3 ;  /* 0x00000003000075a7 */ /* 0x0022a400080011ff */
[----:B--2---:R-:W-:Y:S05]  /*91b0*/  @!P0 NANOSLEEP.SYNCS 0x989680 ;  /* 0x009896800000895d */ /* 0x004fea0003900000 */
[----:B------:R-:W2:Y:S02]  /*91c0*/  @!P0 SYNCS.PHASECHK.TRANS64 P0, [R0+URZ], R3 ;  /* 0x00000003000085a7 */ /* 0x000ea400080010ff */
[----:B--2---:R-:W-:Y:S05]  /*91d0*/  @!P0 BRA `(.L_x_163) ;  /* 0xfffffffc00f08947 */ /* 0x004fea000383ffff */
[----:B------:R-:W-:Y:S05]  /*91e0*/  BRA `(.L_x_164) ;  /* 0xffffffa000dc7947 */ /* 0x000fea000383ffff */
.L_x_52:
[----:B------:R-:W-:-:S07]  /*91f0*/  MOV R0, UR5 ;  /* 0x0000000500007c02 */ /* 0x000fce0008000f00 */
.L_x_165:
[----:B-1----:R1:W2:Y:S02]  /*9200*/  SYNCS.PHASECHK.TRANS64.TRYWAIT P0, [R0+URZ], R3 ;  /* 0x00000003000075a7 */ /* 0x0022a400080011ff */
[----:B--2---:R-:W-:Y:S05]  /*9210*/  @!P0 NANOSLEEP.SYNCS 0x989680 ;  /* 0x009896800000895d */ /* 0x004fea0003900000 */
[----:B------:R-:W2:Y:S02]  /*9220*/  @!P0 SYNCS.PHASECHK.TRANS64 P0, [R0+URZ], R3 ;  /* 0x00000003000085a7 */ /* 0x000ea400080010ff */
[----:B--2---:R-:W-:Y:S05]  /*9230*/  @!P0 BRA `(.L_x_165) ;  /* 0xfffffffc00f08947 */ /* 0x004fea000383ffff */
[----:B------:R-:W-:Y:S05]  /*9240*/  BRA `(.L_x_166) ;  /* 0xffffffa000ec7947 */ /* 0x000fea000383ffff */
.L_x_53:
[----:B------:R-:W-:-:S07]  /*9250*/  MOV R0, UR5 ;  /* 0x0000000500007c02 */ /* 0x000fce0008000f00 */
.L_x_167:
[----:B-1----:R1:W2:Y:S02]  /*9260*/  SYNCS.PHASECHK.TRANS64.TRYWAIT P0, [R0+URZ], R3 ;  /* 0x00000003000075a7 */ /* 0x0022a400080011ff */
[----:B--2---:R-:W-:Y:S05]  /*9270*/  @!P0 NANOSLEEP.SYNCS 0x989680 ;  /* 0x009896800000895d */ /* 0x004fea0003900000 */
[----:B------:R-:W2:Y:S02]  /*9280*/  @!P0 SYNCS.PHASECHK.TRANS64 P0, [R0+URZ], R3 ;  /* 0x00000003000085a7 */ /* 0x000ea400080010ff */
[----:B--2---:R-:W-:Y:S05]  /*9290*/  @!P0 BRA `(.L_x_167) ;  /* 0xfffffffc00f08947 */ /* 0x004fea000383ffff */
[----:B------:R-:W-:Y:S05]  /*92a0*/  BRA `(.L_x_168) ;  /* 0xffffffa000fc7947 */ /* 0x000fea000383ffff */
.L_x_54:
[----:B------:R-:W-:-:S07]  /*92b0*/  MOV R0, UR5 ;  /* 0x0000000500007c02 */ /* 0x000fce0008000f00 */
.L_x_169:
[----:B-1----:R1:W2:Y:S02]  /*92c0*/  SYNCS.PHASECHK.TRANS64.TRYWAIT P0, [R0+URZ], R3 ;  /* 0x00000003000075a7 */ /* 0x0022a400080011ff */
[----:B--2---:R-:W-:Y:S05]  /*92d0*/  @!P0 NANOSLEEP.SYNCS 0x989680 ;  /* 0x009896800000895d */ /* 0x004fea0003900000 */
[----:B------:R-:W2:Y:S02]  /*92e0*/  @!P0 SYNCS.PHASECHK.TRANS64 P0, [R0+URZ], R3 ;  /* 0x00000003000085a7 */ /* 0x000ea400080010ff */
[----:B--2---:R-:W-:Y:S05]  /*92f0*/  @!P0 BRA `(.L_x_169) ;  /* 0xfffffffc00f08947 */ /* 0x004fea000383ffff */
[----:B------:R-:W-:Y:S05]  /*9300*/  BRA `(.L_x_170) ;  /* 0xffffffa4000c7947 */ /* 0x000fea000383ffff */
.L_x_55:
[----:B------:R-:W-:-:S07]  /*9310*/  MOV R0, UR5 ;  /* 0x0000000500007c02 */ /* 0x000fce0008000f00 */
.L_x_171:
[----:B-1----:R1:W2:Y:S02]  /*9320*/  SYNCS.PHASECHK.TRANS64.TRYWAIT P0, [R0+URZ], R3 ;  /* 0x00000003000075a7 */ /* 0x0022a400080011ff */
[----:B--2---:R-:W-:Y:S05]  /*9330*/  @!P0 NANOSLEEP.SYNCS 0x989680 ;  /* 0x009896800000895d */ /* 0x004fea0003900000 */
[----:B------:R-:W2:Y:S02]  /*9340*/  @!P0 SYNCS.PHASECHK.TRANS64 P0, [R0+URZ], R3 ;  /* 0x00000003000085a7 */ /* 0x000ea400080010ff */
[----:B--2---:R-:W-:Y:S05]  /*9350*/  @!P0 BRA `(.L_x_171) ;  /* 0xfffffffc00f08947 */ /* 0x004fea000383ffff */
[----:B------:R-:W-:Y:S05]  /*9360*/  BRA `(.L_x_172) ;  /* 0xffffffa4001c7947 */ /* 0x000fea000383ffff */
.L_x_58:
[----:B------:R-:W-:-:S07]  /*9370*/  MOV R4, UR4 ;  /* 0x0000000400047c02 */ /* 0x000fce0008000f00 */
.L_x_173:
[----:B--2---:R2:W3:Y:S02]  /*9380*/  SYNCS.PHASECHK.TRANS64.TRYWAIT P1, [R4+URZ+0x148], R7 ;  /* 0x00014807040075a7 */ /* 0x0044e400080211ff */
[----:B---3--:R-:W-:Y:S05]  /*9390*/  @!P1 NANOSLEEP.SYNCS 0x989680 ;  /* 0x009896800000995d */ /* 0x008fea0003900000 */
[----:B------:R-:W3:Y:S02]  /*93a0*/  @!P1 SYNCS.PHASECHK.TRANS64 P1, [R4+URZ+0x148], R7 ;  /* 0x00014807040095a7 */ /* 0x000ee400080210ff */
[----:B---3--:R-:W-:Y:S05]  /*93b0*/  @!P1 BRA `(.L_x_173) ;  /* 0xfffffffc00f09947 */ /* 0x008fea000383ffff */
[----:B------:R-:W-:Y:S05]  /*93c0*/  BRA `(.L_x_174) ;  /* 0xffffffa4008c7947 */ /* 0x000fea000383ffff */
.L_x_59:
[----:B--2---:R-:W-:-:S07]  /*93d0*/  MOV R4, UR4 ;  /* 0x0000000400047c02 */ /* 0x004fce0008000f00 */
.L_x_175:
[----:B--2---:R2:W3:Y:S02]  /*93e0*/  SYNCS.PHASECHK.TRANS64.TRYWAIT P1, [R4+URZ+0x140], R5 ;  /* 0x00014005040075a7 */ /* 0x0044e400080211ff */
[----:B---3--:R-:W-:Y:S05]  /*93f0*/  @!P1 NANOSLEEP.SYNCS 0x989680 ;  /* 0x009896800000995d */ /* 0x008fea0003900000 */
[----:B------:R-:W3:Y:S02]  /*9400*/  @!P1 SYNCS.PHASECHK.TRANS64 P1, [R4+URZ+0x140], R5 ;  /* 0x00014005040095a7 */ /* 0x000ee400080210ff */
[----:B---3--:R-:W-:Y:S05]  /*9410*/  @!P1 BRA `(.L_x_175) ;  /* 0xfffffffc00f09947 */ /* 0x008fea000383ffff */
[----:B------:R-:W-:Y:S05]  /*9420*/  BRA `(.L_x_176) ;  /* 0xffffffa400947947 */ /* 0x000fea000383ffff */
.L_x_69:
[----:B--2---:R-:W-:-:S04]  /*9430*/  MOV R5, UR5 ;  /* 0x0000000500057c02 */ /* 0x004fc80008000f00 */
[----:B------:R2:W3:Y:S03]  /*9440*/  SYNCS.PHASECHK.TRANS64.TRYWAIT P0, [R5+URZ+0x8], R6 ;  /* 0x00000806050075a7 */ /* 0x0004e600080011ff */
[----:B---3--:R-:W-:Y:S05]  /*9450*/  @!P0 NANOSLEEP.SYNCS 0x989680 ;  /* 0x009896800000895d */ /* 0x008fea0003900000 */
[----:B------:R-:W3:Y:S02]  /*9460*/  @!P0 SYNCS.PHASECHK.TRANS64 P0, [R5+URZ+0x8], R6 ;  /* 0x00000806050085a7 */ /* 0x000ee400080010ff */
[----:B---3--:R-:W-:Y:S05]  /*9470*/  @!P0 BRA `(.L_x_69) ;  /* 0xfffffffc00ec8947 */ /* 0x008fea000383ffff */
[----:B------:R-:W-:Y:S05]  /*9480*/  BRA `(.L_x_68) ;  /* 0xffffffa800607947 */ /* 0x000fea000383ffff */
.L_x_71:
[----:B------:R-:W-:Y:S01]  /*9490*/  BSSY B0, `(.L_x_177) ;  /* 0x0000006000007945 */ /* 0x000fe20003800000 */
[----:B------:R-:W-:-:S07]  /*94a0*/  MOV R15, 0xffffffff ;  /* 0xffffffff000f7802 */ /* 0x000fce0000000f00 */
[----:B-12--5:R-:W-:Y:S05]  /*94b0*/  WARPSYNC.COLLECTIVE R15, `(.L_x_178) ;  /* 0x000000000f0c7348 */ /* 0x026fea0003c00000 */
[----:B------:R-:W-:Y:S02]  /*94c0*/  ELECT P6, UR79, PT ;  /* 0x00000000004f782f */ /* 0x000fe400038c0000 */
[----:B------:R-:W-:Y:S01]  /*94d0*/  MOV R14, UR79 ;  /* 0x0000004f000e7c02 */ /* 0x000fe20008000f00 */
[----:B-12--5:R-:W-:Y:S10]  /*94e0*/  ENDCOLLECTIVE ;  /* 0x000000000000791b */ /* 0x026ff40003800000 */
.L_x_178:
[----:B------:R-:W-:Y:S05]  /*94f0*/  BSYNC B0 ;  /* 0x0000000000007941 */ /* 0x000fea0003800000 */
.L_x_177:
[----:B------:R-:W-:Y:S01]  /*9500*/  PLOP3.LUT P0, PT, P6, PT, PT, 0x80, 0x8 ;  /* 0x000000000008781c */ /* 0x000fe2000370f070 */
[----:B------:R-:W-:-:S12]  /*9510*/  BRA `(.L_x_179) ;  /* 0xffffffa8008c7947 */ /* 0x000fd8000383ffff */
.L_x_73:
[----:B--2---:R-:W-:-:S04]  /*9520*/  MOV R3, UR5 ;  /* 0x0000000500037c02 */ /* 0x004fc80008000f00 */
[----:B------:R2:W3:Y:S03]  /*9530*/  SYNCS.PHASECHK.TRANS64.TRYWAIT P0, [R3+URZ+0x8], R4 ;  /* 0x00000804030075a7 */ /* 0x0004e600080011ff */
[----:B---3--:R-:W-:Y:S05]  /*9540*/  @!P0 NANOSLEEP.SYNCS 0x989680 ;  /* 0x009896800000895d */ /* 0x008fea0003900000 */
[----:B------:R-:W3:Y:S02]  /*9550*/  @!P0 SYNCS.PHASECHK.TRANS64 P0, [R3+URZ+0x8], R4 ;  /* 0x00000804030085a7 */ /* 0x000ee400080010ff */
[----:B---3--:R-:W-:Y:S05]  /*9560*/  @!P0 BRA `(.L_x_73) ;  /* 0xfffffffc00ec8947 */ /* 0x008fea000383ffff */
[----:B------:R-:W-:Y:S05]  /*9570*/  BRA `(.L_x_72) ;  /* 0xffffffa800907947 */ /* 0x000fea000383ffff */
.L_x_74:
[----:B------:R-:W-:-:S07]  /*9580*/  MOV R4, UR20 ;  /* 0x0000001400047c02 */ /* 0x000fce0008000f00 */
.L_x_180:
[----:B-1----:R1:W2:Y:S02]  /*9590*/  SYNCS.PHASECHK.TRANS64.TRYWAIT P0, [R4+URZ+0x140], R5 ;  /* 0x00014005040075a7 */ /* 0x0022a400080011ff */
[----:B--2---:R-:W-:Y:S05]  /*95a0*/  @!P0 NANOSLEEP.SYNCS 0x989680 ;  /* 0x009896800000895d */ /* 0x004fea0003900000 */
[----:B------:R-:W2:Y:S02]  /*95b0*/  @!P0 SYNCS.PHASECHK.TRANS64 P0, [R4+URZ+0x140], R5 ;  /* 0x00014005040085a7 */ /* 0x000ea400080010ff */
[----:B--2---:R-:W-:Y:S05]  /*95c0*/  @!P0 BRA `(.L_x_180) ;  /* 0xfffffffc00f08947 */ /* 0x004fea000383ffff */
[----:B------:R-:W-:Y:S05]  /*95d0*/  BRA `(.L_x_181) ;  /* 0xffffffac00907947 */ /* 0x000fea000383ffff */
.L_x_76:
[----:B------:R-:W-:-:S07]  /*95e0*/  MOV R4, UR25 ;  /* 0x0000001900047c02 */ /* 0x000fce0008000f00 */
.L_x_182:
[----:B-1----:R1:W2:Y:S02]  /*95f0*/  SYNCS.PHASECHK.TRANS64.TRYWAIT P0, [R4+URZ+0x160], R5 ;  /* 0x00016005040075a7 */ /* 0x0022a400080011ff */
[----:B--2---:R-:W-:Y:S05]  /*9600*/  @!P0 NANOSLEEP.SYNCS 0x989680 ;  /* 0x009896800000895d */ /* 0x004fea0003900000 */
[----:B------:R-:W2:Y:S02]  /*9610*/  @!P0 SYNCS.PHASECHK.TRANS64 P0, [R4+URZ+0x160], R5 ;  /* 0x00016005040085a7 */ /* 0x000ea400080010ff */
[----:B--2---:R-:W-:Y:S05]  /*9620*/  @!P0 BRA `(.L_x_182) ;  /* 0xfffffffc00f08947 */ /* 0x004fea000383ffff */
[----:B------:R-:W-:Y:S05]  /*9630*/  BRA `(.L_x_75) ;  /* 0xffffffac00b07947 */ /* 0x000fea000383ffff */
.L_x_80:
[----:B-1----:R-:W-:Y:S07]  /*9640*/  MOV R4, UR18 ;  /* 0x0000001200047c02 */ /* 0x002fee0008000f00 */
.L_x_183:
[----:B-1----:R1:W2:Y:S02]  /*9650*/  SYNCS.PHASECHK.TRANS64.TRYWAIT P0, [R4+URZ], R7 ;  /* 0x00000007040075a7 */ /* 0x0022a400080011ff */
[----:B--2---:R-:W-:Y:S05]  /*9660*/  @!P0 NANOSLEEP.SYNCS 0x989680 ;  /* 0x009896800000895d */ /* 0x004fea0003900000 */
[----:B------:R-:W2:Y:S02]  /*9670*/  @!P0 SYNCS.PHASECHK.TRANS64 P0, [R4+URZ], R7 ;  /* 0x00000007040085a7 */ /* 0x000ea400080010ff */
[----:B--2---:R-:W-:Y:S05]  /*9680*/  @!P0 BRA `(.L_x_183) ;  /* 0xfffffffc00f08947 */ /* 0x004fea000383ffff */
[----:B------:R-:W-:Y:S05]  /*9690*/  BRA `(.L_x_79) ;  /* 0xffffffac00d47947 */ /* 0x000fea000383ffff */
.L_x_84:
[----:B--2---:R-:W-:-:S07]  /*96a0*/  MOV R0, UR4 ;  /* 0x0000000400007c02 */ /* 0x004fce0008000f00 */
.L_x_184:
[----:B-1----:R1:W2:Y:S02]  /*96b0*/  SYNCS.PHASECHK.TRANS64.TRYWAIT P0, [R0+URZ], R5 ;  /* 0x00000005000075a7 */ /* 0x0022a400080011ff */
[----:B--2---:R-:W-:Y:S05]  /*96c0*/  @!P0 NANOSLEEP.SYNCS 0x989680 ;  /* 0x009896800000895d */ /* 0x004fea0003900000 */
[----:B------:R-:W2:Y:S02]  /*96d0*/  @!P0 SYNCS.PHASECHK.TRANS64 P0, [R0+URZ], R5 ;  /* 0x00000005000085a7 */ /* 0x000ea400080010ff */
[----:B--2---:R-:W-:Y:S05]  /*96e0*/  @!P0 BRA `(.L_x_184) ;  /* 0xfffffffc00f08947 */ /* 0x004fea000383ffff */
[----:B------:R-:W-:Y:S05]  /*96f0*/  BRA `(.L_x_185) ;  /* 0xffffffb000dc7947 */ /* 0x000fea000383ffff */
.L_x_87:
[----:B------:R-:W-:-:S07]  /*9700*/  MOV R0, UR20 ;  /* 0x0000001400007c02 */ /* 0x000fce0008000f00 */
.L_x_186:
[----:B-1----:R1:W2:Y:S02]  /*9710*/  SYNCS.PHASECHK.TRANS64.TRYWAIT P1, [R0+URZ+0x170], R5 ;  /* 0x00017005000075a7 */ /* 0x0022a400080211ff */
[----:B--2---:R-:W-:Y:S05]  /*9720*/  @!P1 NANOSLEEP.SYNCS 0x989680 ;  /* 0x009896800000995d */ /* 0x004fea0003900000 */
[----:B------:R-:W2:Y:S02]  /*9730*/  @!P1 SYNCS.PHASECHK.TRANS64 P1, [R0+URZ+0x170], R5 ;  /* 0x00017005000095a7 */ /* 0x000ea400080210ff */
[----:B--2---:R-:W-:Y:S05]  /*9740*/  @!P1 BRA `(.L_x_186) ;  /* 0xfffffffc00f09947 */ /* 0x004fea000383ffff */
[----:B------:R-:W-:Y:S05]  /*9750*/  BRA `(.L_x_187) ;  /* 0xffffffb400287947 */ /* 0x000fea000383ffff */
.L_x_92:
[----:B------:R-:W-:Y:S07]  /*9760*/  MOV R0, UR27 ;  /* 0x0000001b00007c02 */ /* 0x000fee0008000f00 */
.L_x_188:
[----:B---3--:R3:W4:Y:S02]  /*9770*/  SYNCS.PHASECHK.TRANS64.TRYWAIT P0, [R0+URZ+0x140], R5 ;  /* 0x00014005000075a7 */ /* 0x00872400080011ff */
[----:B----4-:R-:W-:Y:S05]  /*9780*/  @!P0 NANOSLEEP.SYNCS 0x989680 ;  /* 0x009896800000895d */ /* 0x010fea0003900000 */
[----:B------:R-:W4:Y:S02]  /*9790*/  @!P0 SYNCS.PHASECHK.TRANS64 P0, [R0+URZ+0x140], R5 ;  /* 0x00014005000085a7 */ /* 0x000f2400080010ff */
[----:B----4-:R-:W-:Y:S05]  /*97a0*/  @!P0 BRA `(.L_x_188) ;  /* 0xfffffffc00f08947 */ /* 0x010fea000383ffff */
[----:B------:R-:W-:Y:S05]  /*97b0*/  BRA `(.L_x_189) ;  /* 0xffffffb800687947 */ /* 0x000fea000383ffff */
.L_x_95:
[----:B------:R-:W-:Y:S07]  /*97c0*/  MOV R0, UR27 ;  /* 0x0000001b00007c02 */ /* 0x000fee0008000f00 */
.L_x_190:
[----:B---3--:R3:W4:Y:S02]  /*97d0*/  SYNCS.PHASECHK.TRANS64.TRYWAIT P2, [R0+URZ+0x138], R9 ;  /* 0x00013809000075a7 */ /* 0x00872400080411ff */
[----:B----4-:R-:W-:Y:S05]  /*97e0*/  @!P2 NANOSLEEP.SYNCS 0x989680 ;  /* 0x009896800000a95d */ /* 0x010fea0003900000 */
[----:B------:R-:W4:Y:S02]  /*97f0*/  @!P2 SYNCS.PHASECHK.TRANS64 P2, [R0+URZ+0x138], R9 ;  /* 0x000138090000a5a7 */ /* 0x000f2400080410ff */
[----:B----4-:R-:W-:Y:S05]  /*9800*/  @!P2 BRA `(.L_x_190) ;  /* 0xfffffffc00f0a947 */ /* 0x010fea000383ffff */
[----:B------:R-:W-:Y:S05]  /*9810*/  BRA `(.L_x_94) ;  /* 0xffffffbc00c87947 */ /* 0x000fea000383ffff */
.L_x_98:
[----:B------:R-:W-:Y:S07]  /*9820*/  MOV R2, UR17 ;  /* 0x0000001100027c02 */ /* 0x000fee0008000f00 */
.L_x_191:
[----:B-1----:R1:W3:Y:S02]  /*9830*/  SYNCS.PHASECHK.TRANS64.TRYWAIT P1, [R2+URZ+0x118], R9 ;  /* 0x00011809020075a7 */ /* 0x0022e400080211ff */
[----:B---3--:R-:W-:Y:S05]  /*9840*/  @!P1 NANOSLEEP.SYNCS 0x989680 ;  /* 0x009896800000995d */ /* 0x008fea0003900000 */
[----:B------:R-:W3:Y:S02]  /*9850*/  @!P1 SYNCS.PHASECHK.TRANS64 P1, [R2+URZ+0x118], R9 ;  /* 0x00011809020095a7 */ /* 0x000ee400080210ff */
[----:B---3--:R-:W-:Y:S05]  /*9860*/  @!P1 BRA `(.L_x_191) ;  /* 0xfffffffc00f09947 */ /* 0x008fea000383ffff */
[----:B------:R-:W-:Y:S05]  /*9870*/  BRA `(.L_x_192) ;  /* 0xffffffc000847947 */ /* 0x000fea000383ffff */
.L_x_99:
[----:B------:R-:W-:Y:S07]  /*9880*/  MOV R0, UR6 ;  /* 0x0000000600007c02 */ /* 0x000fee0008000f00 */
.L_x_193:
[----:B-1----:R1:W3:Y:S02]  /*9890*/  SYNCS.PHASECHK.TRANS64.TRYWAIT P0, [R0+URZ+0x118], R9 ;  /* 0x00011809000075a7 */ /* 0x0022e400080011ff */
[----:B---3--:R-:W-:Y:S05]  /*98a0*/  @!P0 NANOSLEEP.SYNCS 0x989680 ;  /* 0x009896800000895d */ /* 0x008fea0003900000 */
[----:B------:R-:W3:Y:S02]  /*98b0*/  @!P0 SYNCS.PHASECHK.TRANS64 P0, [R0+URZ+0x118], R9 ;  /* 0x00011809000085a7 */ /* 0x000ee400080010ff */
[----:B---3--:R-:W-:Y:S05]  /*98c0*/  @!P0 BRA `(.L_x_193) ;  /* 0xfffffffc00f08947 */ /* 0x008fea000383ffff */
[----:B------:R-:W-:Y:S05]  /*98d0*/  BRA `(.L_x_194) ;  /* 0xffffffc400107947 */ /* 0x000fea000383ffff */
.L_x_101:
[----:B------:R-:W-:-:S07]  /*98e0*/  MOV R0, UR4 ;  /* 0x0000000400007c02 */ /* 0x000fce0008000f00 */
.L_x_195:
[----:B-1----:R1:W3:Y:S02]  /*98f0*/  SYNCS.PHASECHK.TRANS64.TRYWAIT P0, [R0+URZ], R3 ;  /* 0x00000003000075a7 */ /* 0x0022e400080011ff */
[----:B---3--:R-:W-:Y:S05]  /*9900*/  @!P0 NANOSLEEP.SYNCS 0x989680 ;  /* 0x009896800000895d */ /* 0x008fea0003900000 */
[----:B------:R-:W3:Y:S02]  /*9910*/  @!P0 SYNCS.PHASECHK.TRANS64 P0, [R0+URZ], R3 ;  /* 0x00000003000085a7 */ /* 0x000ee400080010ff */
[----:B---3--:R-:W-:Y:S05]  /*9920*/  @!P0 BRA `(.L_x_195) ;  /* 0xfffffffc00f08947 */ /* 0x008fea000383ffff */
[----:B------:R-:W-:Y:S05]  /*9930*/  BRA `(.L_x_196) ;  /* 0xffffffc400c07947 */ /* 0x000fea000383ffff */
.L_x_102:
[----:B------:R-:W-:-:S07]  /*9940*/  MOV R0, UR5 ;  /* 0x0000000500007c02 */ /* 0x000fce0008000f00 */
.L_x_197:
[----:B-1----:R1:W3:Y:S02]  /*9950*/  SYNCS.PHASECHK.TRANS64.TRYWAIT P0, [R0+URZ], R3 ;  /* 0x00000003000075a7 */ /* 0x0022e400080011ff */
[----:B---3--:R-:W-:Y:S05]  /*9960*/  @!P0 NANOSLEEP.SYNCS 0x989680 ;  /* 0x009896800000895d */ /* 0x008fea0003900000 */
[----:B------:R-:W3:Y:S02]  /*9970*/  @!P0 SYNCS.PHASECHK.TRANS64 P0, [R0+URZ], R3 ;  /* 0x00000003000085a7 */ /* 0x000ee400080010ff */
[----:B---3--:R-:W-:Y:S05]  /*9980*/  @!P0 BRA `(.L_x_197) ;  /* 0xfffffffc00f08947 */ /* 0x008fea000383ffff */
[----:B------:R-:W-:Y:S05]  /*9990*/  BRA `(.L_x_198) ;  /* 0xffffffc400cc7947 */ /* 0x000fea000383ffff */
.L_x_104:
[----:B------:R-:W-:Y:S07]  /*99a0*/  MOV R0, UR46 ;  /* 0x0000002e00007c02 */ /* 0x000fee0008000f00 */
.L_x_199:
[----:B-1----:R1:W2:Y:S02]  /*99b0*/  SYNCS.PHASECHK.TRANS64.TRYWAIT P0, [R0+URZ+0x140], R3 ;  /* 0x00014003000075a7 */ /* 0x0022a400080011ff */
[----:B--2---:R-:W-:Y:S05]  /*99c0*/  @!P0 NANOSLEEP.SYNCS 0x989680 ;  /* 0x009896800000895d */ /* 0x004fea0003900000 */
[----:B------:R-:W2:Y:S02]  /*99d0*/  @!P0 SYNCS.PHASECHK.TRANS64 P0, [R0+URZ+0x140], R3 ;  /* 0x00014003000085a7 */ /* 0x000ea400080010ff */
[----:B--2---:R-:W-:Y:S05]  /*99e0*/  @!P0 BRA `(.L_x_199) ;  /* 0xfffffffc00f08947 */ /* 0x004fea000383ffff */
[----:B------:R-:W-:Y:S05]  /*99f0*/  BRA `(.L_x_200) ;  /* 0xffffffc800c07947 */ /* 0x000fea000383ffff */
.L_x_114:
[----:B-1----:R1:W2:Y:S02]  /*9a00*/  SYNCS.PHASECHK.TRANS64.TRYWAIT P1, [R0+URZ+0x100], R5 ;  /* 0x00010005000075a7 */ /* 0x0022a400080211ff */
[----:B--2---:R-:W-:Y:S05]  /*9a10*/  @!P1 NANOSLEEP.SYNCS 0x989680 ;  /* 0x009896800000995d */ /* 0x004fea0003900000 */
[----:B------:R-:W2:Y:S02]  /*9a20*/  @!P1 SYNCS.PHASECHK.TRANS64 P1, [R0+URZ+0x100], R5 ;  /* 0x00010005000095a7 */ /* 0x000ea400080210ff */
[----:B--2---:R-:W-:Y:S05]  /*9a30*/  @!P1 BRA `(.L_x_114) ;  /* 0xfffffffc00f09947 */ /* 0x004fea000383ffff */
[----:B------:R-:W-:Y:S05]  /*9a40*/  BRA `(.L_x_113) ;  /* 0xffffffd800bc7947 */ /* 0x000fea000383ffff */
.L_x_116:
[----:B-1----:R1:W3:Y:S02]  /*9a50*/  SYNCS.PHASECHK.TRANS64.TRYWAIT P0, [R74+URZ+0x150], R3 ;  /* 0x000150034a0075a7 */ /* 0x0022e400080011ff */
[----:B---3--:R-:W-:Y:S05]  /*9a60*/  @!P0 NANOSLEEP.SYNCS 0x989680 ;  /* 0x009896800000895d */ /* 0x008fea0003900000 */
[----:B------:R-:W3:Y:S02]  /*9a70*/  @!P0 SYNCS.PHASECHK.TRANS64 P0, [R74+URZ+0x150], R3 ;  /* 0x000150034a0085a7 */ /* 0x000ee400080010ff */
[----:B---3--:R-:W-:Y:S05]  /*9a80*/  @!P0 BRA `(.L_x_116) ;  /* 0xfffffffc00f08947 */ /* 0x008fea000383ffff */
[----:B------:R-:W-:Y:S05]  /*9a90*/  BRA `(.L_x_115) ;  /* 0xffffffd800f47947 */ /* 0x000fea000383ffff */
.L_x_127:
[----:B-1----:R1:W3:Y:S02]  /*9aa0*/  SYNCS.PHASECHK.TRANS64.TRYWAIT P0, [R3+URZ+0x100], R32 ;  /* 0x00010020030075a7 */ /* 0x0022e400080011ff */
[----:B---3--:R-:W-:Y:S05]  /*9ab0*/  @!P0 NANOSLEEP.SYNCS 0x989680 ;  /* 0x009896800000895d */ /* 0x008fea0003900000 */
[----:B------:R-:W3:Y:S02]  /*9ac0*/  @!P0 SYNCS.PHASECHK.TRANS64 P0, [R3+URZ+0x100], R32 ;  /* 0x00010020030085a7 */ /* 0x000ee400080010ff */
[----:B---3--:R-:W-:Y:S05]  /*9ad0*/  @!P0 BRA `(.L_x_127) ;  /* 0xfffffffc00f08947 */ /* 0x008fea000383ffff */
[----:B------:R-:W-:Y:S05]  /*9ae0*/  BRA `(.L_x_126) ;  /* 0xffffffe400487947 */ /* 0x000fea000383ffff */
        .weak           $__internal_0_$__cuda_sm10x_tcgen05_guardrail_trap_col_being_dealloced_not_returned_by_alloc
        .type           $__internal_0_$__cuda_sm10x_tcgen05_guardrail_trap_col_being_dealloced_not_returned_by_alloc,@function
        .size           $__internal_0_$__cuda_sm10x_tcgen05_guardrail_trap_col_being_dealloced_not_returned_by_alloc,($__internal_1_$__cuda_sm10x_tcgen05_guardrail_trap_phase_invalid_during_alloc - $__internal_0_$__cuda_sm10x_tcgen05_guardrail_trap_col_being_dealloced_not_returned_by_alloc)
$__internal_0_$__cuda_sm10x_tcgen05_guardrail_trap_col_being_dealloced_not_returned_by_alloc:
[----:B------:R-:W-:Y:S05]  /*9af0*/  BPT.TRAP 0x1 ;  /* 0x000000040000795c */ /* 0x000fea0000300000 */
[----:B------:R-:W-:-:S04]  /*9b00*/  HFMA2 R3, -RZ, RZ, 0, 0 ;  /* 0x00000000ff037431 */ /* 0x000fc800000001ff */
[----:B------:R-:W-:Y:S05]  /*9b10*/  RET.REL.NODEC R2 `(_ZN7cutlass13device_kernelINS_4conv6kernel13ConvUniversalINS1_16ConvProblemShapeILNS1_8OperatorE0ELi3EEENS1_10collective14CollectiveConvINS1_47MainloopSm100TmaUmmaWarpSpecializedImplicitGemmILS5_0ELi16ELi3ELi1ELi2EN4cute5tupleIJNSA_1CILi2EEENSC_ILi1EEESE_EEEEENSB_IJNSC_ILi128EEENSC_ILi64EEENSB_IJNSC_ILi32EEEEEEEEENS_10tfloat32_tESM_NSA_8TiledMMAINSA_8MMA_AtomIJNSA_23SM100_MMA_TF32_2x1SM_SSISM_SM_fLi128ELi64ELNSA_4UMMA5MajorE0ELSR_0ELNSQ_7ScaleInE0ELSS_0EEEEEENSA_6LayoutINSB_IJSE_SE_SE_EEENSB_IJNSC_ILi0EEESX_SX_EEEEENSB_IJNSA_10UnderscoreES10_S10_EEEEENS7_6detail27Sm100ImplicitGemmTileTraitsINSA_25SM100_TMA_2SM_LOAD_IM2COLENSA_14ComposedLayoutINSA_7SwizzleILi3ELi4ELi3EEENSA_18smem_ptr_flag_bitsILi32EEENSV_INSB_IJNSC_ILi8EEESJ_EEENSB_IJSJ_SE_EEEEEEEvEENS14_INSA_18SM100_TMA_2SM_LOADES1F_vEEEENS_8epilogue10collective18CollectiveEpilogueINS1K_23Sm100TmaWarpSpecializedILi3ELi2ELi16ELb1ELb0EEEJNSB_IJSI_SI_SK_EEENSB_IJNSV_ISI_SE_EENSV_INSB_IJNSC_ILi16EEESD_EEENSB_IJSE_SJ_EEEEEEEESM_NSB_IJNSB_IJllllEEESE_SX_EEESM_S1X_NS1K_6fusion15FusionCallbacksIS1O_NS1Y_17LinearCombinationISM_fSM_fLNS_15FloatRoundStyleE2EEES1P_S1V_JEEENSA_5SM1004TMEM4LOAD26SM100_TMEM_LOAD_32dp32b16xENSA_20SM90_TMA_LOAD_IM2COLENS16_INS17_ILi2ELi4ELi3EEES1A_NSV_INSB_IJS1B_S1R_EEENSB_IJS1R_SE_EEEEEEENSA_39AutoVectorizingCopyWithAssumedAlignmentILi128EEENSA_21SM90_TMA_STORE_IM2COLES2D_S2F_S2F_EEEvvEEEEvNT_6ParamsE) ;  /* 0xffffff6402387950 */ /* 0x000fea0003c3ffff */
        .weak           $__internal_1_$__cuda_sm10x_tcgen05_guardrail_trap_phase_invalid_during_alloc
        .type           $__internal_1_$__cuda_sm10x_tcgen05_guardrail_trap_phase_invalid_during_alloc,@function
        .size           $__internal_1_$__cuda_sm10x_tcgen05_guardrail_trap_phase_invalid_during_alloc,($__internal_2_$__cuda_sm10x_tcgen05_guardrail_trap_unallocated_columns_being_dealloced - $__internal_1_$__cuda_sm10x_tcgen05_guardrail_trap_phase_invalid_during_alloc)
$__internal_1_$__cuda_sm10x_tcgen05_guardrail_trap_phase_invalid_during_alloc:
[----:B------:R-:W-:Y:S05]  /*9b20*/  BPT.TRAP 0x1 ;  /* 0x000000040000795c */ /* 0x000fea0000300000 */
[----:B------:R-:W-:-:S04]  /*9b30*/  MOV R5, 0x0 ;  /* 0x0000000000057802 */ /* 0x000fc80000000f00 */
[----:B------:R-:W-:Y:S05]  /*9b40*/  RET.REL.NODEC R4 `(_ZN7cutlass13device_kernelINS_4conv6kernel13ConvUniversalINS1_16ConvProblemShapeILNS1_8OperatorE0ELi3EEENS1_10collective14CollectiveConvINS1_47MainloopSm100TmaUmmaWarpSpecializedImplicitGemmILS5_0ELi16ELi3ELi1ELi2EN4cute5tupleIJNSA_1CILi2EEENSC_ILi1EEESE_EEEEENSB_IJNSC_ILi128EEENSC_ILi64EEENSB_IJNSC_ILi32EEEEEEEEENS_10tfloat32_tESM_NSA_8TiledMMAINSA_8MMA_AtomIJNSA_23SM100_MMA_TF32_2x1SM_SSISM_SM_fLi128ELi64ELNSA_4UMMA5MajorE0ELSR_0ELNSQ_7ScaleInE0ELSS_0EEEEEENSA_6LayoutINSB_IJSE_SE_SE_EEENSB_IJNSC_ILi0EEESX_SX_EEEEENSB_IJNSA_10UnderscoreES10_S10_EEEEENS7_6detail27Sm100ImplicitGemmTileTraitsINSA_25SM100_TMA_2SM_LOAD_IM2COLENSA_14ComposedLayoutINSA_7SwizzleILi3ELi4ELi3EEENSA_18smem_ptr_flag_bitsILi32EEENSV_INSB_IJNSC_ILi8EEESJ_EEENSB_IJSJ_SE_EEEEEEEvEENS14_INSA_18SM100_TMA_2SM_LOADES1F_vEEEENS_8epilogue10collective18CollectiveEpilogueINS1K_23Sm100TmaWarpSpecializedILi3ELi2ELi16ELb1ELb0EEEJNSB_IJSI_SI_SK_EEENSB_IJNSV_ISI_SE_EENSV_INSB_IJNSC_ILi16EEESD_EEENSB_IJSE_SJ_EEEEEEEESM_NSB_IJNSB_IJllllEEESE_SX_EEESM_S1X_NS1K_6fusion15FusionCallbacksIS1O_NS1Y_17LinearCombinationISM_fSM_fLNS_15FloatRoundStyleE2EEES1P_S1V_JEEENSA_5SM1004TMEM4LOAD26SM100_TMEM_LOAD_32dp32b16xENSA_20SM90_TMA_LOAD_IM2COLENS16_INS17_ILi2ELi4ELi3EEES1A_NSV_INSB_IJS1B_S1R_EEENSB_IJS1R_SE_EEEEEEENSA_39AutoVectorizingCopyWithAssumedAlignmentILi128EEENSA_21SM90_TMA_STORE_IM2COLES2D_S2F_S2F_EEEvvEEEEvNT_6ParamsE) ;  /* 0xffffff64042c7950 */ /* 0x000fea0003c3ffff */
        .weak           $__internal_2_$__cuda_sm10x_tcgen05_guardrail_trap_unallocated_columns_being_dealloced
        .type           $__internal_2_$__cuda_sm10x_tcgen05_guardrail_trap_unallocated_columns_being_dealloced,@function
        .size           $__internal_2_$__cuda_sm10x_tcgen05_guardrail_trap_unallocated_columns_being_dealloced,(.L_x_202 - $__internal_2_$__cuda_sm10x_tcgen05_guardrail_trap_unallocated_columns_being_dealloced)
$__internal_2_$__cuda_sm10x_tcgen05_guardrail_trap_unallocated_columns_being_dealloced:
[----:B------:R-:W-:Y:S05]  /*9b50*/  BPT.TRAP 0x1 ;  /* 0x000000040000795c */ /* 0x000fea0000300000 */
[----:B------:R-:W-:-:S04]  /*9b60*/  HFMA2 R3, -RZ, RZ, 0, 0 ;  /* 0x00000000ff037431 */ /* 0x000fc800000001ff */
[----:B------:R-:W-:Y:S05]  /*9b70*/  RET.REL.NODEC R2 `(_ZN7cutlass13device_kernelINS_4conv6kernel13ConvUniversalINS1_16ConvProblemShapeILNS1_8OperatorE0ELi3EEENS1_10collective14CollectiveConvINS1_47MainloopSm100TmaUmmaWarpSpecializedImplicitGemmILS5_0ELi16ELi3ELi1ELi2EN4cute5tupleIJNSA_1CILi2EEENSC_ILi1EEESE_EEEEENSB_IJNSC_ILi128EEENSC_ILi64EEENSB_IJNSC_ILi32EEEEEEEEENS_10tfloat32_tESM_NSA_8TiledMMAINSA_8MMA_AtomIJNSA_23SM100_MMA_TF32_2x1SM_SSISM_SM_fLi128ELi64ELNSA_4UMMA5MajorE0ELSR_0ELNSQ_7ScaleInE0ELSS_0EEEEEENSA_6LayoutINSB_IJSE_SE_SE_EEENSB_IJNSC_ILi0EEESX_SX_EEEEENSB_IJNSA_10UnderscoreES10_S10_EEEEENS7_6detail27Sm100ImplicitGemmTileTraitsINSA_25SM100_TMA_2SM_LOAD_IM2COLENSA_14ComposedLayoutINSA_7SwizzleILi3ELi4ELi3EEENSA_18smem_ptr_flag_bitsILi32EEENSV_INSB_IJNSC_ILi8EEESJ_EEENSB_IJSJ_SE_EEEEEEEvEENS14_INSA_18SM100_TMA_2SM_LOADES1F_vEEEENS_8epilogue10collective18CollectiveEpilogueINS1K_23Sm100TmaWarpSpecializedILi3ELi2ELi16ELb1ELb0EEEJNSB_IJSI_SI_SK_EEENSB_IJNSV_ISI_SE_EENSV_INSB_IJNSC_ILi16EEESD_EEENSB_IJSE_SJ_EEEEEEEESM_NSB_IJNSB_IJllllEEESE_SX_EEESM_S1X_NS1K_6fusion15FusionCallbacksIS1O_NS1Y_17LinearCombinationISM_fSM_fLNS_15FloatRoundStyleE2EEES1P_S1V_JEEENSA_5SM1004TMEM4LOAD26SM100_TMEM_LOAD_32dp32b16xENSA_20SM90_TMA_LOAD_IM2COLENS16_INS17_ILi2ELi4ELi3EEES1A_NSV_INSB_IJS1B_S1R_EEENSB_IJS1R_SE_EEEEEEENSA_39AutoVectorizingCopyWithAssumedAlignmentILi128EEENSA_21SM90_TMA_STORE_IM2COLES2D_S2F_S2F_EEEvvEEEEvNT_6ParamsE) ;  /* 0xffffff6402207950 */ /* 0x000fea0003c3ffff */
.L_x_201:
[----:B------:R-:W-:-:S00]  /*9b80*/  BRA `(.L_x_201) ;  /* 0xfffffffc00fc7947 */ /* 0x000fc0000383ffff */
[----:B------:R-:W-:-:S00]  /*9b90*/  NOP ;  /* 0x0000000000007918 */ /* 0x000fc00000000000 */
        /* <DEDUP_REMOVED lines=14> */
.L_x_202:


//--------------------- .nv.global.init           --------------------------
	.section	.nv.global.init,"aw",@progbits
.nv.global.init:
	.type		$str$29,@object
	.size		$str$29,($str$30 - $str$29)
$str$29:
        /*0000*/ 	.byte	0x28, 0x61, 0x64, 0x64, 0x72, 0x65, 0x73, 0x73, 0x20, 0x26, 0x20, 0x6d, 0x61, 0x73, 0x6b, 0x29
        /*0010*/ 	.byte	0x20, 0x3d, 0x3d, 0x20, 0x30, 0x00
	.type		$str$30,@object
	.size		$str$30,($str$28 - $str$30)
$str$30:
        /*0016*/ 	.byte	0x2f, 0x74, 0x6d, 0x70, 0x2f, 0x63, 0x75, 0x74, 0x6c, 0x61, 0x73, 0x73, 0x5f, 0x73, 0x77, 0x65
        /*0026*/ 	.byte	0x65, 0x70, 0x5f, 0x73, 0x72, 0x63, 0x2f, 0x69, 0x6e, 0x63, 0x6c, 0x75, 0x64, 0x65, 0x2f, 0x63
        /*0036*/ 	.byte	0x75, 0x74, 0x65, 0x2f, 0x70, 0x6f, 0x69, 0x6e, 0x74, 0x65, 0x72, 0x5f, 0x66, 0x6c, 0x61, 0x67
        /*0046*/ 	.byte	0x67, 0x65, 0x64, 0x2e, 0x68, 0x70, 0x70, 0x00
	.type		$str$28,@object
	.size		$str$28,($str$27 - $str$28)
$str$28:
        /*004e*/ 	.byte	0x2f, 0x74, 0x6d, 0x70, 0x2f, 0x63, 0x75, 0x74, 0x6c, 0x61, 0x73, 0x73, 0x5f, 0x73, 0x77, 0x65
        /*005e*/ 	.byte	0x65, 0x70, 0x5f, 0x73, 0x72, 0x63, 0x2f, 0x69, 0x6e, 0x63, 0x6c, 0x75, 0x64, 0x65, 0x2f, 0x63
        /*006e*/ 	.byte	0x75, 0x74, 0x65, 0x2f, 0x61, 0x74, 0x6f, 0x6d, 0x2f, 0x63, 0x6f, 0x70, 0x79, 0x5f, 0x74, 0x72
        /*007e*/ 	.byte	0x61, 0x69, 0x74, 0x73, 0x5f, 0x73, 0x6d, 0x31, 0x30, 0x30, 0x2e, 0x68, 0x70, 0x70, 0x00
	.type		$str$27,@object
	.size		$str$27,(__unnamed_1 - $str$27)
$str$27:
        /*008d*/ 	.byte	0x28, 0x28, 0x75, 0x69, 0x6e, 0x74, 0x33, 0x32, 0x5f, 0x74, 0x28, 0x74, 0x68, 0x72, 0x65, 0x61
        /*009d*/ 	.byte	0x64, 0x49, 0x64, 0x78, 0x2e, 0x78, 0x29, 0x20, 0x2f, 0x20, 0x33, 0x32, 0x29, 0x20, 0x25, 0x20
        /*00ad*/ 	.byte	0x34, 0x29, 0x20, 0x3d, 0x3d, 0x20, 0x28, 0x28, 0x28, 0x74, 0x6d, 0x65, 0x6d, 0x5f, 0x61, 0x64
        /*00bd*/ 	.byte	0x64, 0x72, 0x20, 0x3e, 0x3e, 0x20, 0x31, 0x36, 0x29, 0x20, 0x2f, 0x20, 0x33, 0x32, 0x29, 0x20
        /*00cd*/ 	.byte	0x25, 0x20, 0x34, 0x29, 0x00
	.type		__unnamed_1,@object
	.size		__unnamed_1,(__unnamed_2 - __unnamed_1)
__unnamed_1:
        /*00d2*/ 	.byte	0x61, 0x75, 0x74, 0x6f, 0x20, 0x63, 0x75, 0x74, 0x65, 0x3a, 0x3a, 0x61, 0x73, 0x5f, 0x70, 0x6f
        /* <DEDUP_REMOVED lines=24> */
        /*0262*/ 	.byte	0x43, 0x3c, 0x32, 0x30, 0x34, 0x38, 0x3e, 0x3e, 0x3e, 0x3e, 0x5d, 0x00
	.type		__unnamed_2,@object
	.size		__unnamed_2,(.L_2 - __unnamed_2)
__unnamed_2:
        /* <DEDUP_REMOVED lines=42> */
        /*050e*/ 	.byte	0x3e, 0x5d, 0x00
.L_2:


//--------------------- .nv.shared._ZN7cutlass13device_kernelINS_4conv6kernel13ConvUniversalINS1_16ConvProblemShapeILNS1_8OperatorE0ELi3EEENS1_10collective14CollectiveConvINS1_47MainloopSm100TmaUmmaWarpSpecializedImplicitGemmILS5_0ELi16ELi3ELi1ELi2EN4cute5tupleIJNSA_1CILi2EEENSC_ILi1EEESE_EEEEENSB_IJNSC_ILi128EEENSC_ILi64EEENSB_IJNSC_ILi32EEEEEEEEENS_10tfloat32_tESM_NSA_8TiledMMAINSA_8MMA_AtomIJNSA_23SM100_MMA_TF32_2x1SM_SSISM_SM_fLi128ELi64ELNSA_4UMMA5MajorE0ELSR_0ELNSQ_7ScaleInE0ELSS_0EEEEEENSA_6LayoutINSB_IJSE_SE_SE_EEENSB_IJNSC_ILi0EEESX_SX_EEEEENSB_IJNSA_10UnderscoreES10_S10_EEEEENS7_6detail27Sm100ImplicitGemmTileTraitsINSA_25SM100_TMA_2SM_LOAD_IM2COLENSA_14ComposedLayoutINSA_7SwizzleILi3ELi4ELi3EEENSA_18smem_ptr_flag_bitsILi32EEENSV_INSB_IJNSC_ILi8EEESJ_EEENSB_IJSJ_SE_EEEEEEEvEENS14_INSA_18SM100_TMA_2SM_LOADES1F_vEEEENS_8epilogue10collective18CollectiveEpilogueINS1K_23Sm100TmaWarpSpecializedILi3ELi2ELi16ELb1ELb0EEEJNSB_IJSI_SI_SK_EEENSB_IJNSV_ISI_SE_EENSV_INSB_IJNSC_ILi16EEESD_EEENSB_IJSE_SJ_EEEEEEEESM_NSB_IJNSB_IJllllEEESE_SX_EEESM_S1X_NS1K_6fusion15FusionCallbacksIS1O_NS1Y_17LinearCombinationISM_fSM_fLNS_15FloatRoundStyleE2EEES1P_S1V_JEEENSA_5SM1004TMEM4LOAD26SM100_TMEM_LOAD_32dp32b16xENSA_20SM90_TMA_LOAD_IM2COLENS16_INS17_ILi2ELi4ELi3EEES1A_NSV_INSB_IJS1B_S1R_EEENSB_IJS1R_SE_EEEEEEENSA_39AutoVectorizingCopyWithAssumedAlignmentILi128EEENSA_21SM90_TMA_STORE_IM2COLES2D_S2F_S2F_EEEvvEEEEvNT_6ParamsE --------------------------
	.section	.nv.shared._ZN7cutlass13device_kernelINS_4conv6kernel13ConvUniversalINS1_16ConvProblemShapeILNS1_8OperatorE0ELi3EEENS1_10collective14CollectiveConvINS1_47MainloopSm100TmaUmmaWarpSpecializedImplicitGemmILS5_0ELi16ELi3ELi1ELi2EN4cute5tupleIJNSA_1CILi2EEENSC_ILi1EEESE_EEEEENSB_IJNSC_ILi128EEENSC_ILi64EEENSB_IJNSC_ILi32EEEEEEEEENS_10tfloat32_tESM_NSA_8TiledMMAINSA_8MMA_AtomIJNSA_23SM100_MMA_TF32_2x1SM_SSISM_SM_fLi128ELi64ELNSA_4UMMA5MajorE0ELSR_0ELNSQ_7ScaleInE0ELSS_0EEEEEENSA_6LayoutINSB_IJSE_SE_SE_EEENSB_IJNSC_ILi0EEESX_SX_EEEEENSB_IJNSA_10UnderscoreES10_S10_EEEEENS7_6detail27Sm100ImplicitGemmTileTraitsINSA_25SM100_TMA_2SM_LOAD_IM2COLENSA_14ComposedLayoutINSA_7SwizzleILi3ELi4ELi3EEENSA_18smem_ptr_flag_bitsILi32EEENSV_INSB_IJNSC_ILi8EEESJ_EEENSB_IJSJ_SE_EEEEEEEvEENS14_INSA_18SM100_TMA_2SM_LOADES1F_vEEEENS_8epilogue10collective18CollectiveEpilogueINS1K_23Sm100TmaWarpSpecializedILi3ELi2ELi16ELb1ELb0EEEJNSB_IJSI_SI_SK_EEENSB_IJNSV_ISI_SE_EENSV_INSB_IJNSC_ILi16EEESD_EEENSB_IJSE_SJ_EEEEEEEESM_NSB_IJNSB_IJllllEEESE_SX_EEESM_S1X_NS1K_6fusion15FusionCallbacksIS1O_NS1Y_17LinearCombinationISM_fSM_fLNS_15FloatRoundStyleE2EEES1P_S1V_JEEENSA_5SM1004TMEM4LOAD26SM100_TMEM_LOAD_32dp32b16xENSA_20SM90_TMA_LOAD_IM2COLENS16_INS17_ILi2ELi4ELi3EEES1A_NSV_INSB_IJS1B_S1R_EEENSB_IJS1R_SE_EEEEEEENSA_39AutoVectorizingCopyWithAssumedAlignmentILi128EEENSA_21SM90_TMA_STORE_IM2COLES2D_S2F_S2F_EEEvvEEEEvNT_6ParamsE,"aw",@nobits
	.sectionflags	@""
	.align	16
	.zero		1024


//--------------------- .nv.shared.reserved.0     --------------------------
	.section	.nv.shared.reserved.0,"aw",@nobits
	.weak		__nv_reservedSMEM_offset_0_alias
	.size		__nv_reservedSMEM_offset_0_alias, 0, 64
	.other		__nv_reservedSMEM_offset_0_alias,@"STO_CUDA_RESERVED_SHARED STV_DEFAULT"
__nv_reservedSMEM_offset_0_alias:
	.zero		0
.nv.shared.reserved.0:
	.zero		64
	.weak		__nv_reservedSMEM_tcgen05_partition
	.type		__nv_reservedSMEM_tcgen05_partition,@object
	.size		__nv_reservedSMEM_tcgen05_partition,(.L_0 - __nv_reservedSMEM_tcgen05_partition)
__nv_reservedSMEM_tcgen05_partition:
	.zero		32
.L_0:


//--------------------- .nv.global                --------------------------
	.section	.nv.global,"aw",@nobits
.nv.global:
	.type		_ZN39_INTERNAL_e4e3ab68_4_k_cu_5e84f634_29504cute1_E,@object
	.size		_ZN39_INTERNAL_e4e3ab68_4_k_cu_5e84f634_29504cute1_E,(_ZN39_INTERNAL_e4e3ab68_4_k_cu_5e84f634_29504cuda3std3__45__cpo6cbeginE - _ZN39_INTERNAL_e4e3ab68_4_k_cu_5e84f634_29504cute1_E)
_ZN39_INTERNAL_e4e3ab68_4_k_cu_5e84f634_29504cute1_E:
	.zero		1
	.type		_ZN39_INTERNAL_e4e3ab68_4_k_cu_5e84f634_29504cuda3std3__45__cpo6cbeginE,@object
	.size		_ZN39_INTERNAL_e4e3ab68_4_k_cu_5e84f634_29504cuda3std3__45__cpo6cbeginE,(_ZN39_INTERNAL_e4e3ab68_4_k_cu_5e84f634_29504cuda3std3__48in_placeE - _ZN39_INTERNAL_e4e3ab68_4_k_cu_5e84f634_29504cuda3std3__45__cpo6cbeginE)
_ZN39_INTERNAL_e4e3ab68_4_k_cu_5e84f634_29504cuda3std3__45__cpo6cbeginE:
	.zero		1
	.type		_ZN39_INTERNAL_e4e3ab68_4_k_cu_5e84f634_29504cuda3std3__48in_placeE,@object
	.size		_ZN39_INTERNAL_e4e3ab68_4_k_cu_5e84f634_29504cuda3std3__48in_placeE,(_ZN39_INTERNAL_e4e3ab68_4_k_cu_5e84f634_29504cuda3std6ranges3__45__cpo9iter_moveE - _ZN39_INTERNAL_e4e3ab68_4_k_cu_5e84f634_29504cuda3std3__48in_placeE)
_ZN39_INTERNAL_e4e3ab68_4_k_cu_5e84f634_29504cuda3std3__48in_placeE:
	.zero		1
	.type		_ZN39_INTERNAL_e4e3ab68_4_k_cu_5e84f634_29504cuda3std6ranges3__45__cpo9iter_moveE,@object
	.size		_ZN39_INTERNAL_e4e3ab68_4_k_cu_5e84f634_29504cuda3std6ranges3__45__cpo9iter_moveE,(_ZN39_INTERNAL_e4e3ab68_4_k_cu_5e84f634_29504cuda3std3__45__cpo5beginE - _ZN39_INTERNAL_e4e3ab68_4_k_cu_5e84f634_29504cuda3std6ranges3__45__cpo9iter_moveE)
_ZN39_INTERNAL_e4e3ab68_4_k_cu_5e84f634_29504cuda3std6ranges3__45__cpo9iter_moveE:
	.zero		1
	.type		_ZN39_INTERNAL_e4e3ab68_4_k_cu_5e84f634_29504cuda3std3__45__cpo5beginE,@object
	.size		_ZN39_INTERNAL_e4e3ab68_4_k_cu_5e84f634_29504cuda3std3__45__cpo5beginE,(_ZN39_INTERNAL_e4e3ab68_4_k_cu_5e84f634_29504cuda3std3__441_GLOBAL__N__e4e3ab68_4_k_cu_5e84f634_29506ignoreE - _ZN39_INTERNAL_e4e3ab68_4_k_cu_5e84f634_29504cuda3std3__45__cpo5beginE)
_ZN39_INTERNAL_e4e3ab68_4_k_cu_5e84f634_29504cuda3std3__45__cpo5beginE:
	.zero		1
	.type		_ZN39_INTERNAL_e4e3ab68_4_k_cu_5e84f634_29504cuda3std3__441_GLOBAL__N__e4e3ab68_4_k_cu_5e84f634_29506ignoreE,@object
	.size		_ZN39_INTERNAL_e4e3ab68_4_k_cu_5e84f634_29504cuda3std3__441_GLOBAL__N__e4e3ab68_4_k_cu_5e84f634_29506ignoreE,(_ZN39_INTERNAL_e4e3ab68_4_k_cu_5e84f634_29504cute7productE - _ZN39_INTERNAL_e4e3ab68_4_k_cu_5e84f634_29504cuda3std3__441_GLOBAL__N__e4e3ab68_4_k_cu_5e84f634_29506ignoreE)
_ZN39_INTERNAL_e4e3ab68_4_k_cu_5e84f634_29504cuda3std3__441_GLOBAL__N__e4e3ab68_4_k_cu_5e84f634_29506ignoreE:
	.zero		1
	.type		_ZN39_INTERNAL_e4e3ab68_4_k_cu_5e84f634_29504cute7productE,@object
	.size		_ZN39_INTERNAL_e4e3ab68_4_k_cu_5e84f634_29504cute7productE,(_ZN39_INTERNAL_e4e3ab68_4_k_cu_5e84f634_29504cuda3std3__45__cpo3endE - _ZN39_INTERNAL_e4e3ab68_4_k_cu_5e84f634_29504cute7productE)
_ZN39_INTERNAL_e4e3ab68_4_k_cu_5e84f634_29504cute7productE:
	.zero		1
	.type		_ZN39_INTERNAL_e4e3ab68_4_k_cu_5e84f634_29504cuda3std3__45__cpo3endE,@object
	.size		_ZN39_INTERNAL_e4e3ab68_4_k_cu_5e84f634_29504cuda3std3__45__cpo3endE,(_ZN39_INTERNAL_e4e3ab68_4_k_cu_5e84f634_29504cuda3std3__419piecewise_constructE - _ZN39_INTERNAL_e4e3ab68_4_k_cu_5e84f634_29504cuda3std3__45__cpo3endE)
_ZN39_INTERNAL_e4e3ab68_4_k_cu_5e84f634_29504cuda3std3__45__cpo3endE:
	.zero		1
	.type		_ZN39_INTERNAL_e4e3ab68_4_k_cu_5e84f634_29504cuda3std3__419piecewise_constructE,@object
	.size		_ZN39_INTERNAL_e4e3ab68_4_k_cu_5e84f634_29504cuda3std3__419piecewise_constructE,(_ZN39_INTERNAL_e4e3ab68_4_k_cu_5e84f634_29504cuda3std3__45__cpo4cendE - _ZN39_INTERNAL_e4e3ab68_4_k_cu_5e84f634_29504cuda3std3__419piecewise_constructE)
_ZN39_INTERNAL_e4e3ab68_4_k_cu_5e84f634_29504cuda3std3__419piecewise_constructE:
	.zero		1
	.type		_ZN39_INTERNAL_e4e3ab68_4_k_cu_5e84f634_29504cuda3std3__45__cpo4cendE,@object
	.size		_ZN39_INTERNAL_e4e3ab68_4_k_cu_5e84f634_29504cuda3std3__45__cpo4cendE,(_ZN39_INTERNAL_e4e3ab68_4_k_cu_5e84f634_29504cuda3std6ranges3__45__cpo4swapE - _ZN39_INTERNAL_e4e3ab68_4_k_cu_5e84f634_29504cuda3std3__45__cpo4cendE)
_ZN39_INTERNAL_e4e3ab68_4_k_cu_5e84f634_29504cuda3std3__45__cpo4cendE:
	.zero		1
	.type		_ZN39_INTERNAL_e4e3ab68_4_k_cu_5e84f634_29504cuda3std6ranges3__45__cpo4swapE,@object
	.size		_ZN39_INTERNAL_e4e3ab68_4_k_cu_5e84f634_29504cuda3std6ranges3__45__cpo4swapE,(.L_10 - _ZN39_INTERNAL_e4e3ab68_4_k_cu_5e84f634_29504cuda3std6ranges3__45__cpo4swapE)
_ZN39_INTERNAL_e4e3ab68_4_k_cu_5e84f634_29504cuda3std6ranges3__45__cpo4swapE:
	.zero		1
.L_10:


//--------------------- .nv.constant0._ZN7cutlass13device_kernelINS_4conv6kernel13ConvUniversalINS1_16ConvProblemShapeILNS1_8OperatorE0ELi3EEENS1_10collective14CollectiveConvINS1_47MainloopSm100TmaUmmaWarpSpecializedImplicitGemmILS5_0ELi16ELi3ELi1ELi2EN4cute5tupleIJNSA_1CILi2EEENSC_ILi1EEESE_EEEEENSB_IJNSC_ILi128EEENSC_ILi64EEENSB_IJNSC_ILi32EEEEEEEEENS_10tfloat32_tESM_NSA_8TiledMMAINSA_8MMA_AtomIJNSA_23SM100_MMA_TF32_2x1SM_SSISM_SM_fLi128ELi64ELNSA_4UMMA5MajorE0ELSR_0ELNSQ_7ScaleInE0ELSS_0EEEEEENSA_6LayoutINSB_IJSE_SE_SE_EEENSB_IJNSC_ILi0EEESX_SX_EEEEENSB_IJNSA_10UnderscoreES10_S10_EEEEENS7_6detail27Sm100ImplicitGemmTileTraitsINSA_25SM100_TMA_2SM_LOAD_IM2COLENSA_14ComposedLayoutINSA_7SwizzleILi3ELi4ELi3EEENSA_18smem_ptr_flag_bitsILi32EEENSV_INSB_IJNSC_ILi8EEESJ_EEENSB_IJSJ_SE_EEEEEEEvEENS14_INSA_18SM100_TMA_2SM_LOADES1F_vEEEENS_8epilogue10collective18CollectiveEpilogueINS1K_23Sm100TmaWarpSpecializedILi3ELi2ELi16ELb1ELb0EEEJNSB_IJSI_SI_SK_EEENSB_IJNSV_ISI_SE_EENSV_INSB_IJNSC_ILi16EEESD_EEENSB_IJSE_SJ_EEEEEEEESM_NSB_IJNSB_IJllllEEESE_SX_EEESM_S1X_NS1K_6fusion15FusionCallbacksIS1O_NS1Y_17LinearCombinationISM_fSM_fLNS_15FloatRoundStyleE2EEES1P_S1V_JEEENSA_5SM1004TMEM4LOAD26SM100_TMEM_LOAD_32dp32b16xENSA_20SM90_TMA_LOAD_IM2COLENS16_INS17_ILi2ELi4ELi3EEES1A_NSV_INSB_IJS1B_S1R_EEENSB_IJS1R_SE_EEEEEEENSA_39AutoVectorizingCopyWithAssumedAlignmentILi128EEENSA_21SM90_TMA_STORE_IM2COLES2D_S2F_S2F_EEEvvEEEEvNT_6ParamsE --------------------------
	.section	.nv.constant0._ZN7cutlass13device_kernelINS_4conv6kernel13ConvUniversalINS1_16ConvProblemShapeILNS1_8OperatorE0ELi3EEENS1_10collective14CollectiveConvINS1_47MainloopSm100TmaUmmaWarpSpecializedImplicitGemmILS5_0ELi16ELi3ELi1ELi2EN4cute5tupleIJNSA_1CILi2EEENSC_ILi1EEESE_EEEEENSB_IJNSC_ILi128EEENSC_ILi64EEENSB_IJNSC_ILi32EEEEEEEEENS_10tfloat32_tESM_NSA_8TiledMMAINSA_8MMA_AtomIJNSA_23SM100_MMA_TF32_2x1SM_SSISM_SM_fLi128ELi64ELNSA_4UMMA5MajorE0ELSR_0ELNSQ_7ScaleInE0ELSS_0EEEEEENSA_6LayoutINSB_IJSE_SE_SE_EEENSB_IJNSC_ILi0EEESX_SX_EEEEENSB_IJNSA_10UnderscoreES10_S10_EEEEENS7_6detail27Sm100ImplicitGemmTileTraitsINSA_25SM100_TMA_2SM_LOAD_IM2COLENSA_14ComposedLayoutINSA_7SwizzleILi3ELi4ELi3EEENSA_18smem_ptr_flag_bitsILi32EEENSV_INSB_IJNSC_ILi8EEESJ_EEENSB_IJSJ_SE_EEEEEEEvEENS14_INSA_18SM100_TMA_2SM_LOADES1F_vEEEENS_8epilogue10collective18CollectiveEpilogueINS1K_23Sm100TmaWarpSpecializedILi3ELi2ELi16ELb1ELb0EEEJNSB_IJSI_SI_SK_EEENSB_IJNSV_ISI_SE_EENSV_INSB_IJNSC_ILi16EEESD_EEENSB_IJSE_SJ_EEEEEEEESM_NSB_IJNSB_IJllllEEESE_SX_EEESM_S1X_NS1K_6fusion15FusionCallbacksIS1O_NS1Y_17LinearCombinationISM_fSM_fLNS_15FloatRoundStyleE2EEES1P_S1V_JEEENSA_5SM1004TMEM4LOAD26SM100_TMEM_LOAD_32dp32b16xENSA_20SM90_TMA_LOAD_IM2COLENS16_INS17_ILi2ELi4ELi3EEES1A_NSV_INSB_IJS1B_S1R_EEENSB_IJS1R_SE_EEEEEEENSA_39AutoVectorizingCopyWithAssumedAlignmentILi128EEENSA_21SM90_TMA_STORE_IM2COLES2D_S2F_S2F_EEEvvEEEEvNT_6ParamsE,"a",@progbits
	.sectionflags	@""
	.align	4
.nv.constant0._ZN7cutlass13device_kernelINS_4conv6kernel13ConvUniversalINS1_16ConvProblemShapeILNS1_8OperatorE0ELi3EEENS1_10collective14CollectiveConvINS1_47MainloopSm100TmaUmmaWarpSpecializedImplicitGemmILS5_0ELi16ELi3ELi1ELi2EN4cute5tupleIJNSA_1CILi2EEENSC_ILi1EEESE_EEEEENSB_IJNSC_ILi128EEENSC_ILi64EEENSB_IJNSC_ILi32EEEEEEEEENS_10tfloat32_tESM_NSA_8TiledMMAINSA_8MMA_AtomIJNSA_23SM100_MMA_TF32_2x1SM_SSISM_SM_fLi128ELi64ELNSA_4UMMA5MajorE0ELSR_0ELNSQ_7ScaleInE0ELSS_0EEEEEENSA_6LayoutINSB_IJSE_SE_SE_EEENSB_IJNSC_ILi0EEESX_SX_EEEEENSB_IJNSA_10UnderscoreES10_S10_EEEEENS7_6detail27Sm100ImplicitGemmTileTraitsINSA_25SM100_TMA_2SM_LOAD_IM2COLENSA_14ComposedLayoutINSA_7SwizzleILi3ELi4ELi3EEENSA_18smem_ptr_flag_bitsILi32EEENSV_INSB_IJNSC_ILi8EEESJ_EEENSB_IJSJ_SE_EEEEEEEvEENS14_INSA_18SM100_TMA_2SM_LOADES1F_vEEEENS_8epilogue10collective18CollectiveEpilogueINS1K_23Sm100TmaWarpSpecializedILi3ELi2ELi16ELb1ELb0EEEJNSB_IJSI_SI_SK_EEENSB_IJNSV_ISI_SE_EENSV_INSB_IJNSC_ILi16EEESD_EEENSB_IJSE_SJ_EEEEEEEESM_NSB_IJNSB_IJllllEEESE_SX_EEESM_S1X_NS1K_6fusion15FusionCallbacksIS1O_NS1Y_17LinearCombinationISM_fSM_fLNS_15FloatRoundStyleE2EEES1P_S1V_JEEENSA_5SM1004TMEM4LOAD26SM100_TMEM_LOAD_32dp32b16xENSA_20SM90_TMA_LOAD_IM2COLENS16_INS17_ILi2ELi4ELi3EEES1A_NSV_INSB_IJS1B_S1R_EEENSB_IJS1R_SE_EEEEEEENSA_39AutoVectorizingCopyWithAssumedAlignmentILi128EEENSA_21SM90_TMA_STORE_IM2COLES2D_S2F_S2F_EEEvvEEEEvNT_6ParamsE:
	.zero		3200


//--------------------- SYMBOLS --------------------------

	.type		.nv.reservedSmem.offset0,@object
	.size		.nv.reservedSmem.offset0,0x4
	.type		.nv.reservedSmem.cap,@object
	.size		.nv.reservedSmem.cap,0x4
	.type		__assertfail,@function
